//
// Generated by NVIDIA NVVM Compiler
//
// Compiler Build ID: CL-36424714
// Cuda compilation tools, release 13.0, V13.0.88
// Based on NVVM 20.0.0
//

.version 9.0
.target sm_100
.address_size 64

	// .globl	_Z6solverPdddddd
.func  (.param .b64 func_retval0) __internal_accurate_pow
(
	.param .b64 __internal_accurate_pow_param_0
)
;

.visible .entry _Z6solverPdddddd(
	.param .u64 .ptr .align 1 _Z6solverPdddddd_param_0,
	.param .f64 _Z6solverPdddddd_param_1,
	.param .f64 _Z6solverPdddddd_param_2,
	.param .f64 _Z6solverPdddddd_param_3,
	.param .f64 _Z6solverPdddddd_param_4,
	.param .f64 _Z6solverPdddddd_param_5
)
{
	.reg .pred 	%p<15>;
	.reg .b32 	%r<23>;
	.reg .b64 	%rd<5>;
	.reg .b64 	%fd<35>;

	ld.param.u64 	%rd1, [_Z6solverPdddddd_param_0];
	ld.param.f64 	%fd9, [_Z6solverPdddddd_param_1];
	ld.param.f64 	%fd10, [_Z6solverPdddddd_param_2];
	ld.param.f64 	%fd11, [_Z6solverPdddddd_param_3];
	ld.param.f64 	%fd12, [_Z6solverPdddddd_param_4];
	ld.param.f64 	%fd13, [_Z6solverPdddddd_param_5];
	mov.u32 	%r5, %ctaid.x;
	mov.u32 	%r6, %ntid.x;
	mov.u32 	%r7, %tid.x;
	mad.lo.s32 	%r1, %r5, %r6, %r7;
	cvt.rn.f64.s32 	%fd14, %r1;
	fma.rn.f64 	%fd1, %fd9, %fd14, %fd13;
	add.f64 	%fd15, %fd13, %fd13;
	abs.f64 	%fd16, %fd15;
	setp.geu.f64 	%p1, %fd1, %fd16;
	@%p1 bra 	$L__BB0_9;
	{
	.reg .b32 %temp; 
	mov.b64 	{%temp, %r2}, %fd1;
	}
	mov.f64 	%fd17, 0d4000000000000000;
	{
	.reg .b32 %temp; 
	mov.b64 	{%temp, %r8}, %fd17;
	}
	and.b32  	%r4, %r8, 2146435072;
	setp.eq.s32 	%p2, %r4, 1062207488;
	abs.f64 	%fd2, %fd1;
	{ // callseq 0, 0
	.param .b64 param0;
	st.param.f64 	[param0], %fd2;
	.param .b64 retval0;
	call.uni (retval0), 
	__internal_accurate_pow, 
	(
	param0
	);
	ld.param.f64 	%fd18, [retval0];
	} // callseq 0
	setp.lt.s32 	%p3, %r2, 0;
	neg.f64 	%fd20, %fd18;
	selp.f64 	%fd21, %fd20, %fd18, %p2;
	selp.f64 	%fd34, %fd21, %fd18, %p3;
	setp.neu.f64 	%p4, %fd1, 0d0000000000000000;
	@%p4 bra 	$L__BB0_3;
	setp.eq.s32 	%p5, %r4, 1062207488;
	selp.b32 	%r9, %r2, 0, %p5;
	setp.lt.s32 	%p6, %r8, 0;
	or.b32  	%r10, %r9, 2146435072;
	selp.b32 	%r11, %r10, %r9, %p6;
	mov.b32 	%r12, 0;
	mov.b64 	%fd34, {%r12, %r11};
$L__BB0_3:
	add.f64 	%fd22, %fd1, 0d4000000000000000;
	{
	.reg .b32 %temp; 
	mov.b64 	{%temp, %r13}, %fd22;
	}
	and.b32  	%r14, %r13, 2146435072;
	setp.ne.s32 	%p7, %r14, 2146435072;
	@%p7 bra 	$L__BB0_8;
	setp.num.f64 	%p8, %fd1, %fd1;
	@%p8 bra 	$L__BB0_6;
	mov.f64 	%fd23, 0d4000000000000000;
	add.rn.f64 	%fd34, %fd1, %fd23;
	bra.uni 	$L__BB0_8;
$L__BB0_6:
	setp.neu.f64 	%p9, %fd2, 0d7FF0000000000000;
	@%p9 bra 	$L__BB0_8;
	setp.lt.s32 	%p10, %r2, 0;
	setp.eq.s32 	%p11, %r4, 1062207488;
	setp.lt.s32 	%p12, %r8, 0;
	selp.b32 	%r16, 0, 2146435072, %p12;
	and.b32  	%r17, %r8, 2147483647;
	setp.ne.s32 	%p13, %r17, 1071644672;
	or.b32  	%r18, %r16, -2147483648;
	selp.b32 	%r19, %r18, %r16, %p13;
	selp.b32 	%r20, %r19, %r16, %p11;
	selp.b32 	%r21, %r20, %r16, %p10;
	mov.b32 	%r22, 0;
	mov.b64 	%fd34, {%r22, %r21};
$L__BB0_8:
	setp.eq.f64 	%p14, %fd1, 0d3FF0000000000000;
	selp.f64 	%fd24, 0d3FF0000000000000, %fd34, %p14;
	mul.f64 	%fd25, %fd10, %fd24;
	neg.f64 	%fd26, %fd12;
	sub.f64 	%fd27, %fd26, %fd25;
	div.rn.f64 	%fd28, %fd27, %fd11;
	abs.f64 	%fd29, %fd28;
	sqrt.rn.f64 	%fd30, %fd29;
	add.f64 	%fd31, %fd30, %fd30;
	mul.f64 	%fd32, %fd9, %fd31;
	cvta.to.global.u64 	%rd2, %rd1;
	mul.wide.s32 	%rd3, %r1, 8;
	add.s64 	%rd4, %rd2, %rd3;
	st.global.f64 	[%rd4], %fd32;
$L__BB0_9:
	bar.sync 	0;
	ret;

}
.func  (.param .b64 func_retval0) __internal_accurate_pow(
	.param .b64 __internal_accurate_pow_param_0
)
{
	.reg .pred 	%p<8>;
	.reg .b32 	%r<49>;
	.reg .b32 	%f<3>;
	.reg .b64 	%fd<109>;

	ld.param.f64 	%fd10, [__internal_accurate_pow_param_0];
	{
	.reg .b32 %temp; 
	mov.b64 	{%temp, %r46}, %fd10;
	}
	{
	.reg .b32 %temp; 
	mov.b64 	{%r45, %temp}, %fd10;
	}
	shr.u32 	%r47, %r46, 20;
	setp.gt.u32 	%p1, %r46, 1048575;
	@%p1 bra 	$L__BB1_2;
	mul.f64 	%fd11, %fd10, 0d4350000000000000;
	{
	.reg .b32 %temp; 
	mov.b64 	{%temp, %r46}, %fd11;
	}
	{
	.reg .b32 %temp; 
	mov.b64 	{%r45, %temp}, %fd11;
	}
	shr.u32 	%r16, %r46, 20;
	add.s32 	%r47, %r16, -54;
$L__BB1_2:
	add.s32 	%r48, %r47, -1023;
	and.b32  	%r17, %r46, -2146435073;
	or.b32  	%r18, %r17, 1072693248;
	mov.b64 	%fd107, {%r45, %r18};
	setp.lt.u32 	%p2, %r18, 1073127583;
	@%p2 bra 	$L__BB1_4;
	{
	.reg .b32 %temp; 
	mov.b64 	{%r19, %temp}, %fd107;
	}
	{
	.reg .b32 %temp; 
	mov.b64 	{%temp, %r20}, %fd107;
	}
	add.s32 	%r21, %r20, -1048576;
	mov.b64 	%fd107, {%r19, %r21};
	add.s32 	%r48, %r47, -1022;
$L__BB1_4:
	add.f64 	%fd12, %fd107, 0dBFF0000000000000;
	add.f64 	%fd13, %fd107, 0d3FF0000000000000;
	rcp.approx.ftz.f64 	%fd14, %fd13;
	neg.f64 	%fd15, %fd13;
	fma.rn.f64 	%fd16, %fd15, %fd14, 0d3FF0000000000000;
	fma.rn.f64 	%fd17, %fd16, %fd16, %fd16;
	fma.rn.f64 	%fd18, %fd17, %fd14, %fd14;
	mul.f64 	%fd19, %fd12, %fd18;
	fma.rn.f64 	%fd20, %fd12, %fd18, %fd19;
	mul.f64 	%fd21, %fd20, %fd20;
	fma.rn.f64 	%fd22, %fd21, 0d3EB0F5FF7D2CAFE2, 0d3ED0F5D241AD3B5A;
	fma.rn.f64 	%fd23, %fd22, %fd21, 0d3EF3B20A75488A3F;
	fma.rn.f64 	%fd24, %fd23, %fd21, 0d3F1745CDE4FAECD5;
	fma.rn.f64 	%fd25, %fd24, %fd21, 0d3F3C71C7258A578B;
	fma.rn.f64 	%fd26, %fd25, %fd21, 0d3F6249249242B910;
	fma.rn.f64 	%fd27, %fd26, %fd21, 0d3F89999999999DFB;
	sub.f64 	%fd28, %fd12, %fd20;
	add.f64 	%fd29, %fd28, %fd28;
	neg.f64 	%fd30, %fd20;
	fma.rn.f64 	%fd31, %fd30, %fd12, %fd29;
	mul.f64 	%fd32, %fd18, %fd31;
	fma.rn.f64 	%fd33, %fd21, %fd27, 0d3FB5555555555555;
	mov.f64 	%fd34, 0d3FB5555555555555;
	sub.f64 	%fd35, %fd34, %fd33;
	fma.rn.f64 	%fd36, %fd21, %fd27, %fd35;
	add.f64 	%fd37, %fd36, 0dBC46A4CB00B9E7B0;
	add.f64 	%fd38, %fd33, %fd37;
	sub.f64 	%fd39, %fd33, %fd38;
	add.f64 	%fd40, %fd37, %fd39;
	mul.rn.f64 	%fd41, %fd20, %fd20;
	neg.f64 	%fd42, %fd41;
	fma.rn.f64 	%fd43, %fd20, %fd20, %fd42;
	{
	.reg .b32 %temp; 
	mov.b64 	{%r22, %temp}, %fd32;
	}
	{
	.reg .b32 %temp; 
	mov.b64 	{%temp, %r23}, %fd32;
	}
	add.s32 	%r24, %r23, 1048576;
	mov.b64 	%fd44, {%r22, %r24};
	fma.rn.f64 	%fd45, %fd20, %fd44, %fd43;
	mul.rn.f64 	%fd46, %fd41, %fd20;
	neg.f64 	%fd47, %fd46;
	fma.rn.f64 	%fd48, %fd41, %fd20, %fd47;
	fma.rn.f64 	%fd49, %fd41, %fd32, %fd48;
	fma.rn.f64 	%fd50, %fd45, %fd20, %fd49;
	mul.rn.f64 	%fd51, %fd38, %fd46;
	neg.f64 	%fd52, %fd51;
	fma.rn.f64 	%fd53, %fd38, %fd46, %fd52;
	fma.rn.f64 	%fd54, %fd38, %fd50, %fd53;
	fma.rn.f64 	%fd55, %fd40, %fd46, %fd54;
	add.f64 	%fd56, %fd51, %fd55;
	sub.f64 	%fd57, %fd51, %fd56;
	add.f64 	%fd58, %fd55, %fd57;
	add.f64 	%fd59, %fd20, %fd56;
	sub.f64 	%fd60, %fd20, %fd59;
	add.f64 	%fd61, %fd56, %fd60;
	add.f64 	%fd62, %fd58, %fd61;
	add.f64 	%fd63, %fd32, %fd62;
	add.f64 	%fd64, %fd59, %fd63;
	sub.f64 	%fd65, %fd59, %fd64;
	add.f64 	%fd66, %fd63, %fd65;
	xor.b32  	%r25, %r48, -2147483648;
	mov.b32 	%r26, 1127219200;
	mov.b64 	%fd67, {%r25, %r26};
	mov.b32 	%r27, -2147483648;
	mov.b64 	%fd68, {%r27, %r26};
	sub.f64 	%fd69, %fd67, %fd68;
	fma.rn.f64 	%fd70, %fd69, 0d3FE62E42FEFA39EF, %fd64;
	fma.rn.f64 	%fd71, %fd69, 0dBFE62E42FEFA39EF, %fd70;
	sub.f64 	%fd72, %fd71, %fd64;
	sub.f64 	%fd73, %fd66, %fd72;
	fma.rn.f64 	%fd74, %fd69, 0d3C7ABC9E3B39803F, %fd73;
	add.f64 	%fd75, %fd70, %fd74;
	sub.f64 	%fd76, %fd70, %fd75;
	add.f64 	%fd77, %fd74, %fd76;
	mov.f64 	%fd78, 0d4000000000000000;
	{
	.reg .b32 %temp; 
	mov.b64 	{%temp, %r28}, %fd78;
	}
	{
	.reg .b32 %temp; 
	mov.b64 	{%r29, %temp}, %fd78;
	}
	shl.b32 	%r30, %r28, 1;
	setp.gt.u32 	%p3, %r30, -33554433;
	and.b32  	%r31, %r28, -15728641;
	selp.b32 	%r32, %r31, %r28, %p3;
	mov.b64 	%fd79, {%r29, %r32};
	mul.rn.f64 	%fd80, %fd75, %fd79;
	neg.f64 	%fd81, %fd80;
	fma.rn.f64 	%fd82, %fd75, %fd79, %fd81;
	fma.rn.f64 	%fd83, %fd77, %fd79, %fd82;
	add.f64 	%fd4, %fd80, %fd83;
	sub.f64 	%fd84, %fd80, %fd4;
	add.f64 	%fd5, %fd83, %fd84;
	fma.rn.f64 	%fd85, %fd4, 0d3FF71547652B82FE, 0d4338000000000000;
	{
	.reg .b32 %temp; 
	mov.b64 	{%r13, %temp}, %fd85;
	}
	mov.f64 	%fd86, 0dC338000000000000;
	add.rn.f64 	%fd87, %fd85, %fd86;
	fma.rn.f64 	%fd88, %fd87, 0dBFE62E42FEFA39EF, %fd4;
	fma.rn.f64 	%fd89, %fd87, 0dBC7ABC9E3B39803F, %fd88;
	fma.rn.f64 	%fd90, %fd89, 0d3E5ADE1569CE2BDF, 0d3E928AF3FCA213EA;
	fma.rn.f64 	%fd91, %fd90, %fd89, 0d3EC71DEE62401315;
	fma.rn.f64 	%fd92, %fd91, %fd89, 0d3EFA01997C89EB71;
	fma.rn.f64 	%fd93, %fd92, %fd89, 0d3F2A01A014761F65;
	fma.rn.f64 	%fd94, %fd93, %fd89, 0d3F56C16C1852B7AF;
	fma.rn.f64 	%fd95, %fd94, %fd89, 0d3F81111111122322;
	fma.rn.f64 	%fd96, %fd95, %fd89, 0d3FA55555555502A1;
	fma.rn.f64 	%fd97, %fd96, %fd89, 0d3FC5555555555511;
	fma.rn.f64 	%fd98, %fd97, %fd89, 0d3FE000000000000B;
	fma.rn.f64 	%fd99, %fd98, %fd89, 0d3FF0000000000000;
	fma.rn.f64 	%fd100, %fd99, %fd89, 0d3FF0000000000000;
	{
	.reg .b32 %temp; 
	mov.b64 	{%r14, %temp}, %fd100;
	}
	{
	.reg .b32 %temp; 
	mov.b64 	{%temp, %r15}, %fd100;
	}
	shl.b32 	%r33, %r13, 20;
	add.s32 	%r34, %r33, %r15;
	mov.b64 	%fd108, {%r14, %r34};
	{
	.reg .b32 %temp; 
	mov.b64 	{%temp, %r35}, %fd4;
	}
	mov.b32 	%f2, %r35;
	abs.f32 	%f1, %f2;
	setp.lt.f32 	%p4, %f1, 0f4086232B;
	@%p4 bra 	$L__BB1_7;
	setp.lt.f64 	%p5, %fd4, 0d0000000000000000;
	add.f64 	%fd101, %fd4, 0d7FF0000000000000;
	selp.f64 	%fd108, 0d0000000000000000, %fd101, %p5;
	setp.geu.f32 	%p6, %f1, 0f40874800;
	@%p6 bra 	$L__BB1_7;
	shr.u32 	%r36, %r13, 31;
	add.s32 	%r37, %r13, %r36;
	shr.s32 	%r38, %r37, 1;
	shl.b32 	%r39, %r38, 20;
	add.s32 	%r40, %r15, %r39;
	mov.b64 	%fd102, {%r14, %r40};
	sub.s32 	%r41, %r13, %r38;
	shl.b32 	%r42, %r41, 20;
	add.s32 	%r43, %r42, 1072693248;
	mov.b32 	%r44, 0;
	mov.b64 	%fd103, {%r44, %r43};
	mul.f64 	%fd108, %fd103, %fd102;
$L__BB1_7:
	abs.f64 	%fd104, %fd108;
	setp.eq.f64 	%p7, %fd104, 0d7FF0000000000000;
	fma.rn.f64 	%fd105, %fd108, %fd5, %fd108;
	selp.f64 	%fd106, %fd108, %fd105, %p7;
	st.param.f64 	[func_retval0], %fd106;
	ret;

}


// ===== COMPILED SASS (sm_100) =====

	.target	sm_100

	.elftype	@"ET_EXEC"


//--------------------- .note.nv.tkinfo           --------------------------
	.section	.note.nv.tkinfo,"",@"SHT_NOTE"
	.sectionflags	@"SHF_NOTE_NV_TKINFO"
	.tkinfo
        /*0018*/ 	.word	0x00000002
        /*0030*/ 	.string	""
        /*0030*/ 	.string	"ptxas"
        /*0030*/ 	.string	"Cuda compilation tools, release 13.0, V13.0.88"
        /*0030*/ 	.string	"Build cuda_13.0.r13.0/compiler.36424714_0"
        /*0030*/ 	.string	"-arch sm_100 -m 64 "



//--------------------- .note.nv.cuinfo           --------------------------
	.section	.note.nv.cuinfo,"",@"SHT_NOTE"
	.sectionflags	@"SHF_NOTE_NV_CUINFO"
        /*0018*/ 	.short	0x0002
        /*001a*/ 	.short	0x0064
        /*001c*/ 	.short	0x0082
	.zero		2


//--------------------- .nv.info                  --------------------------
	.section	.nv.info,"",@"SHT_CUDA_INFO"
	.align	4


	//----- nvinfo : EIATTR_REGCOUNT
	.align		4
        /*0000*/ 	.byte	0x04, 0x2f
        /*0002*/ 	.short	(.L_1 - .L_0)
	.align		4
.L_0:
        /*0004*/ 	.word	index@(_Z6solverPdddddd)
        /*0008*/ 	.word	0x0000001e


	//----- nvinfo : EIATTR_FRAME_SIZE
	.align		4
.L_1:
        /*000c*/ 	.byte	0x04, 0x11
        /*000e*/ 	.short	(.L_3 - .L_2)
	.align		4
.L_2:
        /*0010*/ 	.word	index@($_Z6solverPdddddd$__internal_accurate_pow)
        /*0014*/ 	.word	0x00000000


	//----- nvinfo : EIATTR_FRAME_SIZE
	.align		4
.L_3:
        /*0018*/ 	.byte	0x04, 0x11
        /*001a*/ 	.short	(.L_5 - .L_4)
	.align		4
.L_4:
        /*001c*/ 	.word	index@($__internal_1_$__cuda_sm20_dsqrt_rn_f64_mediumpath_v1)
        /*0020*/ 	.word	0x00000000


	//----- nvinfo : EIATTR_FRAME_SIZE
	.align		4
.L_5:
        /*0024*/ 	.byte	0x04, 0x11
        /*0026*/ 	.short	(.L_7 - .L_6)
	.align		4
.L_6:
        /*0028*/ 	.word	index@($__internal_0_$__cuda_sm20_div_rn_f64_full)
        /*002c*/ 	.word	0x00000000


	//----- nvinfo : EIATTR_FRAME_SIZE
	.align		4
.L_7:
        /*0030*/ 	.byte	0x04, 0x11
        /*0032*/ 	.short	(.L_9 - .L_8)
	.align		4
.L_8:
        /*0034*/ 	.word	index@(_Z6solverPdddddd)
        /*0038*/ 	.word	0x00000000


	//----- nvinfo : EIATTR_MIN_STACK_SIZE
	.align		4
.L_9:
        /*003c*/ 	.byte	0x04, 0x12
        /*003e*/ 	.short	(.L_11 - .L_10)
	.align		4
.L_10:
        /*0040*/ 	.word	index@(_Z6solverPdddddd)
        /*0044*/ 	.word	0x00000000
.L_11:


//--------------------- .nv.compat                --------------------------
	.section	.nv.compat,"",@"SHT_CUDA_COMPAT_INFO"
	.align	4
        /*0000*/ 	.byte	0x02, 0x09, 0x00, 0x00, 0x02, 0x02, 0x01, 0x00, 0x02, 0x05, 0x05, 0x00, 0x03, 0x07, 0x01, 0x01
        /*0010*/ 	.byte	0x02, 0x03, 0x00, 0x00, 0x02, 0x06, 0x01, 0x00, 0x04, 0x0b, 0x08, 0x00, 0x01, 0x00, 0x00, 0x00
        /*0020*/ 	.byte	0x00, 0x00, 0x00, 0x00


//--------------------- .nv.info._Z6solverPdddddd --------------------------
	.section	.nv.info._Z6solverPdddddd,"",@"SHT_CUDA_INFO"
	.sectionflags	@""
	.align	4


	//----- nvinfo : EIATTR_CUDA_API_VERSION
	.align		4
        /*0000*/ 	.byte	0x04, 0x37
        /*0002*/ 	.short	(.L_13 - .L_12)
.L_12:
        /*0004*/ 	.word	0x00000082


	//----- nvinfo : EIATTR_KPARAM_INFO
	.align		4
.L_13:
        /*0008*/ 	.byte	0x04, 0x17
        /*000a*/ 	.short	(.L_15 - .L_14)
.L_14:
        /*000c*/ 	.word	0x00000000
        /*0010*/ 	.short	0x0005
        /*0012*/ 	.short	0x0028
        /*0014*/ 	.byte	0x00, 0xf0, 0x21, 0x00


	//----- nvinfo : EIATTR_KPARAM_INFO
	.align		4
.L_15:
        /*0018*/ 	.byte	0x04, 0x17
        /*001a*/ 	.short	(.L_17 - .L_16)
.L_16:
        /*001c*/ 	.word	0x00000000
        /*0020*/ 	.short	0x0004
        /*0022*/ 	.short	0x0020
        /*0024*/ 	.byte	0x00, 0xf0, 0x21, 0x00


	//----- nvinfo : EIATTR_KPARAM_INFO
	.align		4
.L_17:
        /*0028*/ 	.byte	0x04, 0x17
        /*002a*/ 	.short	(.L_19 - .L_18)
.L_18:
        /*002c*/ 	.word	0x00000000
        /*0030*/ 	.short	0x0003
        /*0032*/ 	.short	0x0018
        /*0034*/ 	.byte	0x00, 0xf0, 0x21, 0x00


	//----- nvinfo : EIATTR_KPARAM_INFO
	.align		4
.L_19:
        /*0038*/ 	.byte	0x04, 0x17
        /*003a*/ 	.short	(.L_21 - .L_20)
.L_20:
        /*003c*/ 	.word	0x00000000
        /*0040*/ 	.short	0x0002
        /*0042*/ 	.short	0x0010
        /*0044*/ 	.byte	0x00, 0xf0, 0x21, 0x00


	//----- nvinfo : EIATTR_KPARAM_INFO
	.align		4
.L_21:
        /*0048*/ 	.byte	0x04, 0x17
        /*004a*/ 	.short	(.L_23 - .L_22)
.L_22:
        /*004c*/ 	.word	0x00000000
        /*0050*/ 	.short	0x0001
        /*0052*/ 	.short	0x0008
        /*0054*/ 	.byte	0x00, 0xf0, 0x21, 0x00


	//----- nvinfo : EIATTR_KPARAM_INFO
	.align		4
.L_23:
        /*0058*/ 	.byte	0x04, 0x17
        /*005a*/ 	.short	(.L_25 - .L_24)
.L_24:
        /*005c*/ 	.word	0x00000000
        /*0060*/ 	.short	0x0000
        /*0062*/ 	.short	0x0000
        /*0064*/ 	.byte	0x00, 0xf5, 0x21, 0x00


	//----- nvinfo : EIATTR_SPARSE_MMA_MASK
	.align		4
.L_25:
        /*0068*/ 	.byte	0x03, 0x50
        /*006a*/ 	.short	0x0000


	//----- nvinfo : EIATTR_MAXREG_COUNT
	.align		4
        /*006c*/ 	.byte	0x03, 0x1b
        /*006e*/ 	.short	0x00ff


	//----- nvinfo : EIATTR_NUM_BARRIERS
	.align		4
        /*0070*/ 	.byte	0x02, 0x4c
        /*0072*/ 	.byte	0x01
	.zero		1


	//----- nvinfo : EIATTR_MERCURY_ISA_VERSION
	.align		4
        /*0074*/ 	.byte	0x03, 0x5f
        /*0076*/ 	.short	0x0101


	//----- nvinfo : EIATTR_VRC_CTA_INIT_COUNT
	.align		4
        /*0078*/ 	.byte	0x02, 0x4a
	.zero		1
	.zero		1


	//----- nvinfo : EIATTR_EXIT_INSTR_OFFSETS
	.align		4
        /*007c*/ 	.byte	0x04, 0x1c
        /*007e*/ 	.short	(.L_27 - .L_26)


	//   ....[0]....
.L_26:
        /*0080*/ 	.word	0x000005e0


	//----- nvinfo : EIATTR_CRS_STACK_SIZE
	.align		4
.L_27:
        /*0084*/ 	.byte	0x04, 0x1e
        /*0086*/ 	.short	(.L_29 - .L_28)
.L_28:
        /*0088*/ 	.word	0x00000000


	//----- nvinfo : EIATTR_CBANK_PARAM_SIZE
	.align		4
.L_29:
        /*008c*/ 	.byte	0x03, 0x19
        /*008e*/ 	.short	0x0030


	//----- nvinfo : EIATTR_PARAM_CBANK
	.align		4
        /*0090*/ 	.byte	0x04, 0x0a
        /*0092*/ 	.short	(.L_31 - .L_30)
	.align		4
.L_30:
        /*0094*/ 	.word	index@(.nv.constant0._Z6solverPdddddd)
        /*0098*/ 	.short	0x0380
        /*009a*/ 	.short	0x0030


	//----- nvinfo : EIATTR_SW_WAR
	.align		4
.L_31:
        /*009c*/ 	.byte	0x04, 0x36
        /*009e*/ 	.short	(.L_33 - .L_32)
.L_32:
        /*00a0*/ 	.word	0x00000008
.L_33:


//--------------------- .nv.callgraph             --------------------------
	.section	.nv.callgraph,"",@"SHT_CUDA_CALLGRAPH"
	.align	4
	.sectionentsize	8
	.align		4
        /*0000*/ 	.word	0x00000000
	.align		4
        /*0004*/ 	.word	0xffffffff
	.align		4
        /*0008*/ 	.word	0x00000000
	.align		4
        /*000c*/ 	.word	0xfffffffe
	.align		4
        /*0010*/ 	.word	0x00000000
	.align		4
        /*0014*/ 	.word	0xfffffffd
	.align		4
        /*0018*/ 	.word	0x00000000
	.align		4
        /*001c*/ 	.word	0xfffffffc


//--------------------- .text._Z6solverPdddddd    --------------------------
	.section	.text._Z6solverPdddddd,"ax",@progbits
	.align	128
        .global         _Z6solverPdddddd
        .type           _Z6solverPdddddd,@function
        .size           _Z6solverPdddddd,(.L_x_22 - _Z6solverPdddddd)
        .other          _Z6solverPdddddd,@"STO_CUDA_ENTRY STV_DEFAULT"
_Z6solverPdddddd:
.text._Z6solverPdddddd:
[----:B------:R-:W-:Y:S01]  /*0000*/  LDC R1, c[0x0][0x37c] ;  /* 0x0000df00ff017b82 */ /* 0x000fe20000000800 */
[----:B------:R-:W0:Y:S07]  /*0010*/  S2R R3, SR_TID.X ;  /* 0x0000000000037919 */ /* 0x000e2e0000002100 */
[----:B------:R-:W0:Y:S01]  /*0020*/  S2UR UR4, SR_CTAID.X ;  /* 0x00000000000479c3 */ /* 0x000e220000002500 */
[----:B------:R-:W-:Y:S07]  /*0030*/  BSSY.RECONVERGENT B0, `(.L_x_0) ;  /* 0x0000059000007945 */ /* 0x000fee0003800200 */
[----:B------:R-:W0:Y:S08]  /*0040*/  LDC R0, c[0x0][0x360] ;  /* 0x0000d800ff007b82 */ /* 0x000e300000000800 */
[----:B------:R-:W1:Y:S01]  /*0050*/  LDC.64 R6, c[0x0][0x3a8] ;  /* 0x0000ea00ff067b82 */ /* 0x000e620000000a00 */
[----:B0-----:R-:W-:Y:S01]  /*0060*/  IMAD R0, R0, UR4, R3 ;  /* 0x0000000400007c24 */ /* 0x001fe2000f8e0203 */
[----:B------:R-:W0:Y:S03]  /*0070*/  LDCU.64 UR4, c[0x0][0x388] ;  /* 0x00007100ff0477ac */ /* 0x000e260008000a00 */
[----:B------:R-:W0:Y:S01]  /*0080*/  I2F.F64 R2, R0 ;  /* 0x0000000000027312 */ /* 0x000e220000201c00 */
[----:B-1----:R-:W-:-:S02]  /*0090*/  DADD R4, R6, R6 ;  /* 0x0000000006047229 */ /* 0x002fc40000000006 */
[----:B0-----:R-:W-:-:S08]  /*00a0*/  DFMA R2, R2, UR4, R6 ;  /* 0x0000000402027c2b */ /* 0x001fd00008000006 */
[----:B------:R-:W-:-:S14]  /*00b0*/  DSETP.GEU.AND P0, PT, R2, |R4|, PT ;  /* 0x400000040200722a */ /* 0x000fdc0003f0e000 */
[----:B------:R-:W-:Y:S05]  /*00c0*/  @P0 BRA `(.L_x_1) ;  /* 0x00000004003c0947 */ /* 0x000fea0003800000 */
[----:B------:R-:W-:Y:S01]  /*00d0*/  DADD R4, -RZ, |R2| ;  /* 0x00000000ff047229 */ /* 0x000fe20000000502 */
[----:B------:R-:W-:Y:S01]  /*00e0*/  BSSY.RECONVERGENT B1, `(.L_x_2) ;  /* 0x0000003000017945 */ /* 0x000fe20003800200 */
[----:B------:R-:W-:-:S09]  /*00f0*/  MOV R10, 0x110 ;  /* 0x00000110000a7802 */ /* 0x000fd20000000f00 */
[----:B------:R-:W-:Y:S05]  /*0100*/  CALL.REL.NOINC `($_Z6solverPdddddd$__internal_accurate_pow) ;  /* 0x0000000c00487944 */ /* 0x000fea0003c00000 */
[----:B------:R-:W-:Y:S05]  /*0110*/  BSYNC.RECONVERGENT B1 ;  /* 0x0000000000017941 */ /* 0x000fea0003800200 */
.L_x_2:
[C---:B------:R-:W-:Y:S01]  /*0120*/  DADD R4, R2.reuse, 2 ;  /* 0x4000000002047429 */ /* 0x040fe20000000000 */
[----:B------:R-:W-:Y:S01]  /*0130*/  BSSY.RECONVERGENT B1, `(.L_x_3) ;  /* 0x000000e000017945 */ /* 0x000fe20003800200 */
[----:B------:R-:W-:-:S08]  /*0140*/  DSETP.NEU.AND P0, PT, R2, RZ, PT ;  /* 0x000000ff0200722a */ /* 0x000fd00003f0d000 */
[----:B------:R-:W-:Y:S01]  /*0150*/  LOP3.LUT R4, R5, 0x7ff00000, RZ, 0xc0, !PT ;  /* 0x7ff0000005047812 */ /* 0x000fe200078ec0ff */
[----:B------:R-:W-:-:S03]  /*0160*/  IMAD.MOV.U32 R5, RZ, RZ, R7 ;  /* 0x000000ffff057224 */ /* 0x000fc600078e0007 */
[----:B------:R-:W-:Y:S01]  /*0170*/  ISETP.NE.AND P1, PT, R4, 0x7ff00000, PT ;  /* 0x7ff000000400780c */ /* 0x000fe20003f25270 */
[----:B------:R-:W-:Y:S01]  /*0180*/  IMAD.MOV.U32 R4, RZ, RZ, R6 ;  /* 0x000000ffff047224 */ /* 0x000fe200078e0006 */
[----:B------:R-:W-:-:S11]  /*0190*/  @!P0 CS2R R4, SRZ ;  /* 0x0000000000048805 */ /* 0x000fd6000001ff00 */
[----:B------:R-:W-:Y:S05]  /*01a0*/  @P1 BRA `(.L_x_4) ;  /* 0x0000000000181947 */ /* 0x000fea0003800000 */
[----:B------:R-:W-:-:S14]  /*01b0*/  DSETP.NAN.AND P0, PT, R2, R2, PT ;  /* 0x000000020200722a */ /* 0x000fdc0003f08000 */
[----:B------:R-:W-:Y:S01]  /*01c0*/  @P0 DADD R4, R2, 2 ;  /* 0x4000000002040429 */ /* 0x000fe20000000000 */
[----:B------:R-:W-:Y:S10]  /*01d0*/  @P0 BRA `(.L_x_4) ;  /* 0x00000000000c0947 */ /* 0x000ff40003800000 */
[----:B------:R-:W-:-:S14]  /*01e0*/  DSETP.NEU.AND P0, PT, |R2|, +INF , PT ;  /* 0x7ff000000200742a */ /* 0x000fdc0003f0d200 */
[----:B------:R-:W-:Y:S02]  /*01f0*/  @!P0 IMAD.MOV.U32 R4, RZ, RZ, 0x0 ;  /* 0x00000000ff048424 */ /* 0x000fe400078e00ff */
[----:B------:R-:W-:-:S07]  /*0200*/  @!P0 IMAD.MOV.U32 R5, RZ, RZ, 0x7ff00000 ;  /* 0x7ff00000ff058424 */ /* 0x000fce00078e00ff */
.L_x_4:
[----:B------:R-:W-:Y:S05]  /*0210*/  BSYNC.RECONVERGENT B1 ;  /* 0x0000000000017941 */ /* 0x000fea0003800200 */
.L_x_3:
[----:B------:R-:W0:Y:S01]  /*0220*/  LDCU UR6, c[0x0][0x39c] ;  /* 0x00007380ff0677ac */ /* 0x000e220008000800 */
[----:B------:R-:W1:Y:S01]  /*0230*/  LDC.64 R12, c[0x0][0x398] ;  /* 0x0000e600ff0c7b82 */ /* 0x000e620000000a00 */
[----:B------:R-:W-:Y:S01]  /*0240*/  IMAD.MOV.U32 R6, RZ, RZ, 0x1 ;  /* 0x00000001ff067424 */ /* 0x000fe200078e00ff */
[----:B------:R-:W-:Y:S01]  /*0250*/  DSETP.NEU.AND P0, PT, R2, 1, PT ;  /* 0x3ff000000200742a */ /* 0x000fe20003f0d000 */
[----:B------:R-:W2:Y:S01]  /*0260*/  LDCU.64 UR4, c[0x0][0x3a0] ;  /* 0x00007400ff0477ac */ /* 0x000ea20008000a00 */
[----:B------:R-:W-:Y:S04]  /*0270*/  BSSY.RECONVERGENT B1, `(.L_x_5) ;  /* 0x0000014000017945 */ /* 0x000fe80003800200 */
[----:B------:R-:W2:Y:S01]  /*0280*/  LDC.64 R10, c[0x0][0x390] ;  /* 0x0000e400ff0a7b82 */ /* 0x000ea20000000a00 */
[----:B0-----:R-:W1:Y:S02]  /*0290*/  MUFU.RCP64H R7, UR6 ;  /* 0x0000000600077d08 */ /* 0x001e640008001800 */
[----:B-1----:R-:W-:-:S08]  /*02a0*/  DFMA R8, R6, -R12, 1 ;  /* 0x3ff000000608742b */ /* 0x002fd0000000080c */
[----:B------:R-:W-:-:S08]  /*02b0*/  DFMA R8, R8, R8, R8 ;  /* 0x000000080808722b */ /* 0x000fd00000000008 */
[----:B------:R-:W-:Y:S01]  /*02c0*/  DFMA R8, R6, R8, R6 ;  /* 0x000000080608722b */ /* 0x000fe20000000006 */
[----:B------:R-:W-:Y:S02]  /*02d0*/  FSEL R6, R4, RZ, P0 ;  /* 0x000000ff04067208 */ /* 0x000fe40000000000 */
[----:B------:R-:W-:-:S05]  /*02e0*/  FSEL R7, R5, 1.875, P0 ;  /* 0x3ff0000005077808 */ /* 0x000fca0000000000 */
[----:B------:R-:W-:Y:S02]  /*02f0*/  DFMA R2, R8, -R12, 1 ;  /* 0x3ff000000802742b */ /* 0x000fe4000000080c */
[----:B--2---:R-:W-:-:S06]  /*0300*/  DFMA R6, -R6, R10, -UR4 ;  /* 0x8000000406067e2b */ /* 0x004fcc000800010a */
[----:B------:R-:W-:-:S04]  /*0310*/  DFMA R2, R8, R2, R8 ;  /* 0x000000020802722b */ /* 0x000fc80000000008 */
[----:B------:R-:W-:-:S04]  /*0320*/  FSETP.GEU.AND P1, PT, |R7|, 6.5827683646048100446e-37, PT ;  /* 0x036000000700780b */ /* 0x000fc80003f2e200 */
[----:B------:R-:W-:-:S08]  /*0330*/  DMUL R4, R6, R2 ;  /* 0x0000000206047228 */ /* 0x000fd00000000000 */
[----:B------:R-:W-:-:S08]  /*0340*/  DFMA R8, R4, -R12, R6 ;  /* 0x8000000c0408722b */ /* 0x000fd00000000006 */
[----:B------:R-:W-:-:S10]  /*0350*/  DFMA R2, R2, R8, R4 ;  /* 0x000000080202722b */ /* 0x000fd40000000004 */
[----:B------:R-:W-:-:S05]  /*0360*/  FFMA R4, RZ, UR6, R3 ;  /* 0x00000006ff047c23 */ /* 0x000fca0008000003 */
[----:B------:R-:W-:-:S13]  /*0370*/  FSETP.GT.AND P0, PT, |R4|, 1.469367938527859385e-39, PT ;  /* 0x001000000400780b */ /* 0x000fda0003f04200 */
[----:B------:R-:W-:Y:S05]  /*0380*/  @P0 BRA P1, `(.L_x_6) ;  /* 0x0000000000080947 */ /* 0x000fea0000800000 */
[----:B------:R-:W-:-:S07]  /*0390*/  MOV R10, 0x3b0 ;  /* 0x000003b0000a7802 */ /* 0x000fce0000000f00 */
[----:B------:R-:W-:Y:S05]  /*03a0*/  CALL.REL.NOINC `($__internal_0_$__cuda_sm20_div_rn_f64_full) ;  /* 0x0000000000907944 */ /* 0x000fea0003c00000 */
.L_x_6:
[----:B------:R-:W-:Y:S05]  /*03b0*/  BSYNC.RECONVERGENT B1 ;  /* 0x0000000000017941 */ /* 0x000fea0003800200 */
.L_x_5:
[----:B------:R-:W-:Y:S01]  /*03c0*/  DADD R8, -RZ, |R2| ;  /* 0x00000000ff087229 */ /* 0x000fe20000000502 */
[----:B------:R-:W-:Y:S01]  /*03d0*/  IMAD.MOV.U32 R10, RZ, RZ, 0x0 ;  /* 0x00000000ff0a7424 */ /* 0x000fe200078e00ff */
[----:B------:R-:W-:Y:S01]  /*03e0*/  BSSY.RECONVERGENT B1, `(.L_x_7) ;  /* 0x0000015000017945 */ /* 0x000fe20003800200 */
[----:B------:R-:W-:-:S03]  /*03f0*/  IMAD.MOV.U32 R11, RZ, RZ, 0x3fd80000 ;  /* 0x3fd80000ff0b7424 */ /* 0x000fc600078e00ff */
[----:B------:R-:W0:Y:S04]  /*0400*/  MUFU.RSQ64H R7, R9 ;  /* 0x0000000900077308 */ /* 0x000e280000001c00 */
[----:B------:R-:W-:-:S05]  /*0410*/  VIADD R6, R9, 0xfcb00000 ;  /* 0xfcb0000009067836 */ /* 0x000fca0000000000 */
[----:B------:R-:W-:Y:S01]  /*0420*/  ISETP.GE.U32.AND P0, PT, R6, 0x7ca00000, PT ;  /* 0x7ca000000600780c */ /* 0x000fe20003f06070 */
[----:B0-----:R-:W-:-:S08]  /*0430*/  DMUL R4, R6, R6 ;  /* 0x0000000606047228 */ /* 0x001fd00000000000 */
[----:B------:R-:W-:-:S08]  /*0440*/  DFMA R4, -R4, |R2|, 1 ;  /* 0x3ff000000404742b */ /* 0x000fd00000000502 */
[----:B------:R-:W-:Y:S02]  /*0450*/  DFMA R10, R4, R10, 0.5 ;  /* 0x3fe00000040a742b */ /* 0x000fe4000000000a */
[----:B------:R-:W-:-:S08]  /*0460*/  DMUL R4, R6, R4 ;  /* 0x0000000406047228 */ /* 0x000fd00000000000 */
[----:B------:R-:W-:Y:S02]  /*0470*/  DFMA R12, R10, R4, R6 ;  /* 0x000000040a0c722b */ /* 0x000fe40000000006 */
[----:B------:R-:W0:Y:S06]  /*0480*/  LDC.64 R4, c[0x0][0x358] ;  /* 0x0000d600ff047b82 */ /* 0x000e2c0000000a00 */
[----:B------:R-:W-:Y:S02]  /*0490*/  DMUL R14, R12, |R2| ;  /* 0x400000020c0e7228 */ /* 0x000fe40000000000 */
[----:B------:R-:W-:-:S02]  /*04a0*/  VIADD R11, R13, 0xfff00000 ;  /* 0xfff000000d0b7836 */ /* 0x000fc40000000000 */
[----:B------:R-:W-:-:S04]  /*04b0*/  IMAD.MOV.U32 R10, RZ, RZ, R12 ;  /* 0x000000ffff0a7224 */ /* 0x000fc800078e000c */
[----:B------:R-:W-:-:S08]  /*04c0*/  DFMA R16, R14, -R14, |R2| ;  /* 0x8000000e0e10722b */ /* 0x000fd00000000402 */
[----:B------:R-:W-:Y:S01]  /*04d0*/  DFMA R2, R16, R10, R14 ;  /* 0x0000000a1002722b */ /* 0x000fe2000000000e */
[----:B------:R-:W-:Y:S10]  /*04e0*/  @!P0 BRA `(.L_x_8) ;  /* 0x0000000000108947 */ /* 0x000ff40003800000 */
[----:B------:R-:W-:-:S07]  /*04f0*/  MOV R2, 0x510 ;  /* 0x0000051000027802 */ /* 0x000fce0000000f00 */
[----:B0-----:R-:W-:Y:S05]  /*0500*/  CALL.REL.NOINC `($__internal_1_$__cuda_sm20_dsqrt_rn_f64_mediumpath_v1) ;  /* 0x0000000400a07944 */ /* 0x001fea0003c00000 */
[----:B------:R-:W-:Y:S02]  /*0510*/  IMAD.MOV.U32 R2, RZ, RZ, R6 ;  /* 0x000000ffff027224 */ /* 0x000fe400078e0006 */
[----:B------:R-:W-:-:S07]  /*0520*/  IMAD.MOV.U32 R3, RZ, RZ, R7 ;  /* 0x000000ffff037224 */ /* 0x000fce00078e0007 */
.L_x_8:
[----:B------:R-:W-:Y:S05]  /*0530*/  BSYNC.RECONVERGENT B1 ;  /* 0x0000000000017941 */ /* 0x000fea0003800200 */
.L_x_7:
[----:B------:R-:W1:Y:S01]  /*0540*/  LDC.64 R8, c[0x0][0x388] ;  /* 0x0000e200ff087b82 */ /* 0x000e620000000a00 */
[----:B------:R-:W-:Y:S01]  /*0550*/  DADD R2, R2, R2 ;  /* 0x0000000002027229 */ /* 0x000fe20000000002 */
[----:B0-----:R-:W-:Y:S02]  /*0560*/  R2UR UR4, R4 ;  /* 0x00000000040472ca */ /* 0x001fe400000e0000 */
[----:B------:R-:W-:-:S04]  /*0570*/  R2UR UR5, R5 ;  /* 0x00000000050572ca */ /* 0x000fc800000e0000 */
[----:B------:R-:W0:Y:S01]  /*0580*/  LDC.64 R6, c[0x0][0x380] ;  /* 0x0000e000ff067b82 */ /* 0x000e220000000a00 */
[----:B-1----:R-:W-:Y:S01]  /*0590*/  DMUL R2, R2, R8 ;  /* 0x0000000802027228 */ /* 0x002fe20000000000 */
[----:B0-----:R-:W-:-:S07]  /*05a0*/  IMAD.WIDE R4, R0, 0x8, R6 ;  /* 0x0000000800047825 */ /* 0x001fce00078e0206 */
[----:B------:R0:W-:Y:S03]  /*05b0*/  STG.E.64 desc[UR4][R4.64], R2 ;  /* 0x0000000204007986 */ /* 0x0001e6000c101b04 */
.L_x_1:
[----:B------:R-:W-:Y:S05]  /*05c0*/  BSYNC.RECONVERGENT B0 ;  /* 0x0000000000007941 */ /* 0x000fea0003800200 */
.L_x_0:
[----:B------:R-:W-:Y:S06]  /*05d0*/  BAR.SYNC.DEFER_BLOCKING 0x0 ;  /* 0x0000000000007b1d */ /* 0x000fec0000010000 */
[----:B------:R-:W-:Y:S05]  /*05e0*/  EXIT ;  /* 0x000000000000794d */ /* 0x000fea0003800000 */
        .weak           $__internal_0_$__cuda_sm20_div_rn_f64_full
        .type           $__internal_0_$__cuda_sm20_div_rn_f64_full,@function
        .size           $__internal_0_$__cuda_sm20_div_rn_f64_full,($__internal_1_$__cuda_sm20_dsqrt_rn_f64_mediumpath_v1 - $__internal_0_$__cuda_sm20_div_rn_f64_full)
$__internal_0_$__cuda_sm20_div_rn_f64_full:
[----:B------:R-:W0:Y:S01]  /*05f0*/  LDC.64 R2, c[0x0][0x398] ;  /* 0x0000e600ff027b82 */ /* 0x000e220000000a00 */
[C---:B------:R-:W-:Y:S01]  /*0600*/  FSETP.GEU.AND P2, PT, |R7|.reuse, 1.469367938527859385e-39, PT ;  /* 0x001000000700780b */ /* 0x040fe20003f4e200 */
[----:B------:R-:W-:Y:S01]  /*0610*/  BSSY.RECONVERGENT B2, `(.L_x_9) ;  /* 0x0000053000027945 */ /* 0x000fe20003800200 */
[----:B------:R-:W-:-:S05]  /*0620*/  LOP3.LUT R11, R7, 0x7ff00000, RZ, 0xc0, !PT ;  /* 0x7ff00000070b7812 */ /* 0x000fca00078ec0ff */
[----:B------:R-:W-:Y:S01]  /*0630*/  IMAD.MOV.U32 R21, RZ, RZ, R11 ;  /* 0x000000ffff157224 */ /* 0x000fe200078e000b */
[C---:B0-----:R-:W-:Y:S02]  /*0640*/  FSETP.GEU.AND P0, PT, |R3|.reuse, 1.469367938527859385e-39, PT ;  /* 0x001000000300780b */ /* 0x041fe40003f0e200 */
[----:B------:R-:W-:-:S04]  /*0650*/  LOP3.LUT R4, R3, 0x800fffff, RZ, 0xc0, !PT ;  /* 0x800fffff03047812 */ /* 0x000fc800078ec0ff */
[----:B------:R-:W-:Y:S01]  /*0660*/  LOP3.LUT R5, R4, 0x3ff00000, RZ, 0xfc, !PT ;  /* 0x3ff0000004057812 */ /* 0x000fe200078efcff */
[----:B------:R-:W-:-:S06]  /*0670*/  IMAD.MOV.U32 R4, RZ, RZ, R2 ;  /* 0x000000ffff047224 */ /* 0x000fcc00078e0002 */
[----:B------:R-:W0:Y:S02]  /*0680*/  @!P0 LDC.64 R8, c[0x0][0x398] ;  /* 0x0000e600ff088b82 */ /* 0x000e240000000a00 */
[----:B0-----:R-:W-:Y:S01]  /*0690*/  @!P0 DMUL R4, R8, 8.98846567431157953865e+307 ;  /* 0x7fe0000008048828 */ /* 0x001fe20000000000 */
[----:B------:R-:W-:-:S05]  /*06a0*/  IMAD.MOV.U32 R8, RZ, RZ, 0x1 ;  /* 0x00000001ff087424 */ /* 0x000fca00078e00ff */
[----:B------:R-:W0:Y:S02]  /*06b0*/  MUFU.RCP64H R9, R5 ;  /* 0x0000000500097308 */ /* 0x000e240000001800 */
[----:B0-----:R-:W-:-:S08]  /*06c0*/  DFMA R12, R8, -R4, 1 ;  /* 0x3ff00000080c742b */ /* 0x001fd00000000804 */
[----:B------:R-:W-:Y:S01]  /*06d0*/  DFMA R14, R12, R12, R12 ;  /* 0x0000000c0c0e722b */ /* 0x000fe2000000000c */
[----:B------:R-:W-:Y:S02]  /*06e0*/  LOP3.LUT R12, R3, 0x7ff00000, RZ, 0xc0, !PT ;  /* 0x7ff00000030c7812 */ /* 0x000fe400078ec0ff */
[----:B------:R-:W-:Y:S02]  /*06f0*/  MOV R13, 0x1ca00000 ;  /* 0x1ca00000000d7802 */ /* 0x000fe40000000f00 */
[----:B------:R-:W-:Y:S01]  /*0700*/  ISETP.GE.U32.AND P1, PT, R11, R12, PT ;  /* 0x0000000c0b00720c */ /* 0x000fe20003f26070 */
[----:B------:R-:W-:Y:S02]  /*0710*/  IMAD.MOV.U32 R20, RZ, RZ, R12 ;  /* 0x000000ffff147224 */ /* 0x000fe400078e000c */
[----:B------:R-:W-:Y:S01]  /*0720*/  DFMA R16, R8, R14, R8 ;  /* 0x0000000e0810722b */ /* 0x000fe20000000008 */
[----:B------:R-:W-:Y:S01]  /*0730*/  @!P0 LOP3.LUT R20, R5, 0x7ff00000, RZ, 0xc0, !PT ;  /* 0x7ff0000005148812 */ /* 0x000fe200078ec0ff */
[----:B------:R-:W-:Y:S01]  /*0740*/  IMAD.MOV.U32 R8, RZ, RZ, R6 ;  /* 0x000000ffff087224 */ /* 0x000fe200078e0006 */
[----:B------:R-:W-:-:S03]  /*0750*/  SEL R13, R13, 0x63400000, !P1 ;  /* 0x634000000d0d7807 */ /* 0x000fc60004800000 */
[----:B------:R-:W-:Y:S01]  /*0760*/  VIADD R23, R20, 0xffffffff ;  /* 0xffffffff14177836 */ /* 0x000fe20000000000 */
[C-C-:B------:R-:W-:Y:S01]  /*0770*/  @!P2 LOP3.LUT R14, R13.reuse, 0x80000000, R7.reuse, 0xf8, !PT ;  /* 0x800000000d0ea812 */ /* 0x140fe200078ef807 */
[----:B------:R-:W-:Y:S01]  /*0780*/  DFMA R18, R16, -R4, 1 ;  /* 0x3ff000001012742b */ /* 0x000fe20000000804 */
[----:B------:R-:W-:Y:S02]  /*0790*/  LOP3.LUT R9, R13, 0x800fffff, R7, 0xf8, !PT ;  /* 0x800fffff0d097812 */ /* 0x000fe400078ef807 */
[----:B------:R-:W-:Y:S01]  /*07a0*/  @!P2 LOP3.LUT R15, R14, 0x100000, RZ, 0xfc, !PT ;  /* 0x001000000e0fa812 */ /* 0x000fe200078efcff */
[----:B------:R-:W-:-:S06]  /*07b0*/  @!P2 IMAD.MOV.U32 R14, RZ, RZ, RZ ;  /* 0x000000ffff0ea224 */ /* 0x000fcc00078e00ff */
[----:B------:R-:W-:Y:S02]  /*07c0*/  @!P2 DFMA R8, R8, 2, -R14 ;  /* 0x400000000808a82b */ /* 0x000fe4000000080e */
[----:B------:R-:W-:-:S08]  /*07d0*/  DFMA R14, R16, R18, R16 ;  /* 0x00000012100e722b */ /* 0x000fd00000000010 */
[----:B------:R-:W-:Y:S01]  /*07e0*/  @!P2 LOP3.LUT R21, R9, 0x7ff00000, RZ, 0xc0, !PT ;  /* 0x7ff000000915a812 */ /* 0x000fe200078ec0ff */
[----:B------:R-:W-:-:S04]  /*07f0*/  DMUL R16, R14, R8 ;  /* 0x000000080e107228 */ /* 0x000fc80000000000 */
[----:B------:R-:W-:-:S04]  /*0800*/  VIADD R22, R21, 0xffffffff ;  /* 0xffffffff15167836 */ /* 0x000fc80000000000 */
[----:B------:R-:W-:Y:S01]  /*0810*/  DFMA R18, R16, -R4, R8 ;  /* 0x800000041012722b */ /* 0x000fe20000000008 */
[----:B------:R-:W-:-:S04]  /*0820*/  ISETP.GT.U32.AND P0, PT, R22, 0x7feffffe, PT ;  /* 0x7feffffe1600780c */ /* 0x000fc80003f04070 */
[----:B------:R-:W-:-:S03]  /*0830*/  ISETP.GT.U32.OR P0, PT, R23, 0x7feffffe, P0 ;  /* 0x7feffffe1700780c */ /* 0x000fc60000704470 */
[----:B------:R-:W-:-:S10]  /*0840*/  DFMA R14, R14, R18, R16 ;  /* 0x000000120e0e722b */ /* 0x000fd40000000010 */
[----:B------:R-:W-:Y:S05]  /*0850*/  @P0 BRA `(.L_x_10) ;  /* 0x0000000000600947 */ /* 0x000fea0003800000 */
[----:B------:R-:W-:Y:S01]  /*0860*/  VIADDMNMX R11, R11, -R12, 0xb9600000, !PT ;  /* 0xb96000000b0b7446 */ /* 0x000fe2000780090c */
[----:B------:R-:W-:-:S03]  /*0870*/  IMAD.MOV.U32 R6, RZ, RZ, RZ ;  /* 0x000000ffff067224 */ /* 0x000fc600078e00ff */
[----:B------:R-:W-:-:S05]  /*0880*/  VIMNMX R2, PT, PT, R11, 0x46a00000, PT ;  /* 0x46a000000b027848 */ /* 0x000fca0003fe0100 */
[----:B------:R-:W-:-:S04]  /*0890*/  IMAD.IADD R11, R2, 0x1, -R13 ;  /* 0x00000001020b7824 */ /* 0x000fc800078e0a0d */
[----:B------:R-:W-:-:S06]  /*08a0*/  VIADD R7, R11, 0x7fe00000 ;  /* 0x7fe000000b077836 */ /* 0x000fcc0000000000 */
[----:B------:R-:W-:-:S10]  /*08b0*/  DMUL R12, R14, R6 ;  /* 0x000000060e0c7228 */ /* 0x000fd40000000000 */
[----:B------:R-:W-:-:S13]  /*08c0*/  FSETP.GTU.AND P0, PT, |R13|, 1.469367938527859385e-39, PT ;  /* 0x001000000d00780b */ /* 0x000fda0003f0c200 */
[----:B------:R-:W-:Y:S05]  /*08d0*/  @P0 BRA `(.L_x_11) ;  /* 0x0000000000980947 */ /* 0x000fea0003800000 */
[----:B------:R-:W-:Y:S01]  /*08e0*/  DFMA R4, R14, -R4, R8 ;  /* 0x800000040e04722b */ /* 0x000fe20000000008 */
[----:B------:R-:W-:-:S09]  /*08f0*/  IMAD.MOV.U32 R6, RZ, RZ, RZ ;  /* 0x000000ffff067224 */ /* 0x000fd200078e00ff */
[C---:B------:R-:W-:Y:S02]  /*0900*/  FSETP.NEU.AND P0, PT, R5.reuse, RZ, PT ;  /* 0x000000ff0500720b */ /* 0x040fe40003f0d000 */
[----:B------:R-:W-:-:S04]  /*0910*/  LOP3.LUT R9, R5, 0x80000000, R3, 0x48, !PT ;  /* 0x8000000005097812 */ /* 0x000fc800078e4803 */
[----:B------:R-:W-:-:S07]  /*0920*/  LOP3.LUT R7, R9, R7, RZ, 0xfc, !PT ;  /* 0x0000000709077212 */ /* 0x000fce00078efcff */
[----:B------:R-:W-:Y:S05]  /*0930*/  @!P0 BRA `(.L_x_11) ;  /* 0x0000000000808947 */ /* 0x000fea0003800000 */
[----:B------:R-:W-:Y:S01]  /*0940*/  IMAD.MOV R3, RZ, RZ, -R11 ;  /* 0x000000ffff037224 */ /* 0x000fe200078e0a0b */
[----:B------:R-:W-:Y:S01]  /*0950*/  MOV R2, RZ ;  /* 0x000000ff00027202 */ /* 0x000fe20000000f00 */
[----:B------:R-:W-:-:S05]  /*0960*/  DMUL.RP R6, R14, R6 ;  /* 0x000000060e067228 */ /* 0x000fca0000008000 */
[----:B------:R-:W-:-:S05]  /*0970*/  DFMA R2, R12, -R2, R14 ;  /* 0x800000020c02722b */ /* 0x000fca000000000e */
[----:B------:R-:W-:Y:S02]  /*0980*/  LOP3.LUT R9, R7, R9, RZ, 0x3c, !PT ;  /* 0x0000000907097212 */ /* 0x000fe400078e3cff */
[----:B------:R-:W-:-:S04]  /*0990*/  IADD3 R2, PT, PT, -R11, -0x43300000, RZ ;  /* 0xbcd000000b027810 */ /* 0x000fc80007ffe1ff */
[----:B------:R-:W-:-:S04]  /*09a0*/  FSETP.NEU.AND P0, PT, |R3|, R2, PT ;  /* 0x000000020300720b */ /* 0x000fc80003f0d200 */
[----:B------:R-:W-:Y:S02]  /*09b0*/  FSEL R12, R6, R12, !P0 ;  /* 0x0000000c060c7208 */ /* 0x000fe40004000000 */
[----:B------:R-:W-:Y:S01]  /*09c0*/  FSEL R13, R9, R13, !P0 ;  /* 0x0000000d090d7208 */ /* 0x000fe20004000000 */
[----:B------:R-:W-:Y:S06]  /*09d0*/  BRA `(.L_x_11) ;  /* 0x0000000000587947 */ /* 0x000fec0003800000 */
.L_x_10:
[----:B------:R-:W-:-:S14]  /*09e0*/  DSETP.NAN.AND P0, PT, R6, R6, PT ;  /* 0x000000060600722a */ /* 0x000fdc0003f08000 */
[----:B------:R-:W-:Y:S05]  /*09f0*/  @P0 BRA `(.L_x_12) ;  /* 0x0000000000480947 */ /* 0x000fea0003800000 */
[----:B------:R-:W0:Y:S02]  /*0a00*/  LDC.64 R4, c[0x0][0x398] ;  /* 0x0000e600ff047b82 */ /* 0x000e240000000a00 */
[----:B0-----:R-:W-:-:S14]  /*0a10*/  DSETP.NAN.AND P0, PT, R4, R4, PT ;  /* 0x000000040400722a */ /* 0x001fdc0003f08000 */
[----:B------:R-:W-:Y:S05]  /*0a20*/  @P0 BRA `(.L_x_13) ;  /* 0x0000000000300947 */ /* 0x000fea0003800000 */
[----:B------:R-:W-:Y:S01]  /*0a30*/  ISETP.NE.AND P0, PT, R21, R20, PT ;  /* 0x000000141500720c */ /* 0x000fe20003f05270 */
[----:B------:R-:W-:Y:S02]  /*0a40*/  IMAD.MOV.U32 R12, RZ, RZ, 0x0 ;  /* 0x00000000ff0c7424 */ /* 0x000fe400078e00ff */
[----:B------:R-:W-:-:S10]  /*0a50*/  IMAD.MOV.U32 R13, RZ, RZ, -0x80000 ;  /* 0xfff80000ff0d7424 */ /* 0x000fd400078e00ff */
[----:B------:R-:W-:Y:S05]  /*0a60*/  @!P0 BRA `(.L_x_11) ;  /* 0x0000000000348947 */ /* 0x000fea0003800000 */
[----:B------:R-:W-:Y:S02]  /*0a70*/  ISETP.NE.AND P0, PT, R21, 0x7ff00000, PT ;  /* 0x7ff000001500780c */ /* 0x000fe40003f05270 */
[----:B------:R-:W-:Y:S02]  /*0a80*/  LOP3.LUT R13, R7, 0x80000000, R3, 0x48, !PT ;  /* 0x80000000070d7812 */ /* 0x000fe400078e4803 */
[----:B------:R-:W-:-:S13]  /*0a90*/  ISETP.EQ.OR P0, PT, R20, RZ, !P0 ;  /* 0x000000ff1400720c */ /* 0x000fda0004702670 */
[----:B------:R-:W-:Y:S01]  /*0aa0*/  @P0 LOP3.LUT R2, R13, 0x7ff00000, RZ, 0xfc, !PT ;  /* 0x7ff000000d020812 */ /* 0x000fe200078efcff */
[----:B------:R-:W-:Y:S02]  /*0ab0*/  @!P0 IMAD.MOV.U32 R12, RZ, RZ, RZ ;  /* 0x000000ffff0c8224 */ /* 0x000fe400078e00ff */
[----:B------:R-:W-:Y:S02]  /*0ac0*/  @P0 IMAD.MOV.U32 R12, RZ, RZ, RZ ;  /* 0x000000ffff0c0224 */ /* 0x000fe400078e00ff */
[----:B------:R-:W-:Y:S01]  /*0ad0*/  @P0 IMAD.MOV.U32 R13, RZ, RZ, R2 ;  /* 0x000000ffff0d0224 */ /* 0x000fe200078e0002 */
[----:B------:R-:W-:Y:S06]  /*0ae0*/  BRA `(.L_x_11) ;  /* 0x0000000000147947 */ /* 0x000fec0003800000 */
.L_x_13:
[----:B------:R-:W-:Y:S01]  /*0af0*/  LOP3.LUT R13, R3, 0x80000, RZ, 0xfc, !PT ;  /* 0x00080000030d7812 */ /* 0x000fe200078efcff */
[----:B------:R-:W-:Y:S01]  /*0b00*/  IMAD.MOV.U32 R12, RZ, RZ, R2 ;  /* 0x000000ffff0c7224 */ /* 0x000fe200078e0002 */
[----:B------:R-:W-:Y:S06]  /*0b10*/  BRA `(.L_x_11) ;  /* 0x0000000000087947 */ /* 0x000fec0003800000 */
.L_x_12:
[----:B------:R-:W-:Y:S01]  /*0b20*/  LOP3.LUT R13, R7, 0x80000, RZ, 0xfc, !PT ;  /* 0x00080000070d7812 */ /* 0x000fe200078efcff */
[----:B------:R-:W-:-:S07]  /*0b30*/  IMAD.MOV.U32 R12, RZ, RZ, R6 ;  /* 0x000000ffff0c7224 */ /* 0x000fce00078e0006 */
.L_x_11:
[----:B------:R-:W-:Y:S05]  /*0b40*/  BSYNC.RECONVERGENT B2 ;  /* 0x0000000000027941 */ /* 0x000fea0003800200 */
.L_x_9:
[----:B------:R-:W-:Y:S02]  /*0b50*/  IMAD.MOV.U32 R11, RZ, RZ, 0x0 ;  /* 0x00000000ff0b7424 */ /* 0x000fe400078e00ff */
[----:B------:R-:W-:Y:S02]  /*0b60*/  IMAD.MOV.U32 R2, RZ, RZ, R12 ;  /* 0x000000ffff027224 */ /* 0x000fe400078e000c */
[----:B------:R-:W-:Y:S01]  /*0b70*/  IMAD.MOV.U32 R3, RZ, RZ, R13 ;  /* 0x000000ffff037224 */ /* 0x000fe200078e000d */
[----:B------:R-:W-:Y:S06]  /*0b80*/  RET.REL.NODEC R10 `(_Z6solverPdddddd) ;  /* 0xfffffff40a1c7950 */ /* 0x000fec0003c3ffff */
        .weak           $__internal_1_$__cuda_sm20_dsqrt_rn_f64_mediumpath_v1
        .type           $__internal_1_$__cuda_sm20_dsqrt_rn_f64_mediumpath_v1,@function
        .size           $__internal_1_$__cuda_sm20_dsqrt_rn_f64_mediumpath_v1,($_Z6solverPdddddd$__internal_accurate_pow - $__internal_1_$__cuda_sm20_dsqrt_rn_f64_mediumpath_v1)
$__internal_1_$__cuda_sm20_dsqrt_rn_f64_mediumpath_v1:
[----:B------:R-:W-:Y:S01]  /*0b90*/  ISETP.GE.U32.AND P0, PT, R6, -0x3400000, PT ;  /* 0xfcc000000600780c */ /* 0x000fe20003f06070 */
[----:B------:R-:W-:Y:S01]  /*0ba0*/  BSSY.RECONVERGENT B2, `(.L_x_14) ;  /* 0x0000026000027945 */ /* 0x000fe20003800200 */
[----:B------:R-:W-:Y:S01]  /*0bb0*/  IMAD.MOV.U32 R10, RZ, RZ, R12 ;  /* 0x000000ffff0a7224 */ /* 0x000fe200078e000c */
[----:B------:R-:W-:Y:S01]  /*0bc0*/  MOV R6, R16 ;  /* 0x0000001000067202 */ /* 0x000fe20000000f00 */
[----:B------:R-:W-:-:S09]  /*0bd0*/  IMAD.MOV.U32 R7, RZ, RZ, R17 ;  /* 0x000000ffff077224 */ /* 0x000fd200078e0011 */
[----:B------:R-:W-:Y:S05]  /*0be0*/  @!P0 BRA `(.L_x_15) ;  /* 0x0000000000208947 */ /* 0x000fea0003800000 */
[----:B------:R-:W-:-:S10]  /*0bf0*/  DFMA.RM R6, R6, R10, R14 ;  /* 0x0000000a0606722b */ /* 0x000fd4000000400e */
[----:B------:R-:W-:-:S05]  /*0c00*/  IADD3 R10, P0, PT, R6, 0x1, RZ ;  /* 0x00000001060a7810 */ /* 0x000fca0007f1e0ff */
[----:B------:R-:W-:-:S06]  /*0c10*/  IMAD.X R11, RZ, RZ, R7, P0 ;  /* 0x000000ffff0b7224 */ /* 0x000fcc00000e0607 */
[----:B------:R-:W-:-:S08]  /*0c20*/  DFMA.RP R8, -R6, R10, R8 ;  /* 0x0000000a0608722b */ /* 0x000fd00000008108 */
[----:B------:R-:W-:-:S06]  /*0c30*/  DSETP.GT.AND P0, PT, R8, RZ, PT ;  /* 0x000000ff0800722a */ /* 0x000fcc0003f04000 */
[----:B------:R-:W-:Y:S02]  /*0c40*/  FSEL R6, R10, R6, P0 ;  /* 0x000000060a067208 */ /* 0x000fe40000000000 */
[----:B------:R-:W-:Y:S01]  /*0c50*/  FSEL R7, R11, R7, P0 ;  /* 0x000000070b077208 */ /* 0x000fe20000000000 */
[----:B------:R-:W-:Y:S06]  /*0c60*/  BRA `(.L_x_16) ;  /* 0x0000000000647947 */ /* 0x000fec0003800000 */
.L_x_15:
[----:B------:R-:W-:-:S14]  /*0c70*/  DSETP.NE.AND P0, PT, R8, RZ, PT ;  /* 0x000000ff0800722a */ /* 0x000fdc0003f05000 */
[----:B------:R-:W-:Y:S05]  /*0c80*/  @!P0 BRA `(.L_x_17) ;  /* 0x0000000000588947 */ /* 0x000fea0003800000 */
[----:B------:R-:W-:-:S13]  /*0c90*/  ISETP.GE.AND P0, PT, R9, RZ, PT ;  /* 0x000000ff0900720c */ /* 0x000fda0003f06270 */
[----:B------:R-:W-:Y:S02]  /*0ca0*/  @!P0 IMAD.MOV.U32 R6, RZ, RZ, 0x0 ;  /* 0x00000000ff068424 */ /* 0x000fe400078e00ff */
[----:B------:R-:W-:Y:S01]  /*0cb0*/  @!P0 IMAD.MOV.U32 R7, RZ, RZ, -0x80000 ;  /* 0xfff80000ff078424 */ /* 0x000fe200078e00ff */
[----:B------:R-:W-:Y:S06]  /*0cc0*/  @!P0 BRA `(.L_x_16) ;  /* 0x00000000004c8947 */ /* 0x000fec0003800000 */
[----:B------:R-:W-:-:S13]  /*0cd0*/  ISETP.GT.AND P0, PT, R9, 0x7fefffff, PT ;  /* 0x7fefffff0900780c */ /* 0x000fda0003f04270 */
[----:B------:R-:W-:Y:S05]  /*0ce0*/  @P0 BRA `(.L_x_17) ;  /* 0x0000000000400947 */ /* 0x000fea0003800000 */
[----:B------:R-:W-:Y:S01]  /*0cf0*/  DMUL R8, R8, 8.11296384146066816958e+31 ;  /* 0x4690000008087828 */ /* 0x000fe20000000000 */
[----:B------:R-:W-:Y:S02]  /*0d00*/  IMAD.MOV.U32 R6, RZ, RZ, RZ ;  /* 0x000000ffff067224 */ /* 0x000fe400078e00ff */
[----:B------:R-:W-:Y:S02]  /*0d10*/  IMAD.MOV.U32 R12, RZ, RZ, 0x0 ;  /* 0x00000000ff0c7424 */ /* 0x000fe400078e00ff */
[----:B------:R-:W-:Y:S01]  /*0d20*/  IMAD.MOV.U32 R13, RZ, RZ, 0x3fd80000 ;  /* 0x3fd80000ff0d7424 */ /* 0x000fe200078e00ff */
[----:B------:R-:W0:Y:S02]  /*0d30*/  MUFU.RSQ64H R7, R9 ;  /* 0x0000000900077308 */ /* 0x000e240000001c00 */
[----:B0-----:R-:W-:-:S08]  /*0d40*/  DMUL R10, R6, R6 ;  /* 0x00000006060a7228 */ /* 0x001fd00000000000 */
[----:B------:R-:W-:-:S08]  /*0d50*/  DFMA R10, R8, -R10, 1 ;  /* 0x3ff00000080a742b */ /* 0x000fd0000000080a */
[----:B------:R-:W-:Y:S02]  /*0d60*/  DFMA R12, R10, R12, 0.5 ;  /* 0x3fe000000a0c742b */ /* 0x000fe4000000000c */
[----:B------:R-:W-:-:S08]  /*0d70*/  DMUL R10, R6, R10 ;  /* 0x0000000a060a7228 */ /* 0x000fd00000000000 */
[----:B------:R-:W-:-:S08]  /*0d80*/  DFMA R10, R12, R10, R6 ;  /* 0x0000000a0c0a722b */ /* 0x000fd00000000006 */
[----:B------:R-:W-:Y:S02]  /*0d90*/  DMUL R6, R8, R10 ;  /* 0x0000000a08067228 */ /* 0x000fe40000000000 */
[----:B------:R-:W-:-:S06]  /*0da0*/  VIADD R11, R11, 0xfff00000 ;  /* 0xfff000000b0b7836 */ /* 0x000fcc0000000000 */
[----:B------:R-:W-:-:S08]  /*0db0*/  DFMA R12, R6, -R6, R8 ;  /* 0x80000006060c722b */ /* 0x000fd00000000008 */
[----:B------:R-:W-:-:S10]  /*0dc0*/  DFMA R6, R10, R12, R6 ;  /* 0x0000000c0a06722b */ /* 0x000fd40000000006 */
[----:B------:R-:W-:Y:S01]  /*0dd0*/  VIADD R7, R7, 0xfcb00000 ;  /* 0xfcb0000007077836 */ /* 0x000fe20000000000 */
[----:B------:R-:W-:Y:S06]  /*0de0*/  BRA `(.L_x_16) ;  /* 0x0000000000047947 */ /* 0x000fec0003800000 */
.L_x_17:
[----:B------:R-:W-:-:S11]  /*0df0*/  DADD R6, R8, R8 ;  /* 0x0000000008067229 */ /* 0x000fd60000000008 */
.L_x_16:
[----:B------:R-:W-:Y:S05]  /*0e00*/  BSYNC.RECONVERGENT B2 ;  /* 0x0000000000027941 */ /* 0x000fea0003800200 */
.L_x_14:
[----:B------:R-:W-:-:S04]  /*0e10*/  IMAD.MOV.U32 R3, RZ, RZ, 0x0 ;  /* 0x00000000ff037424 */ /* 0x000fc800078e00ff */
[----:B------:R-:W-:Y:S05]  /*0e20*/  RET.REL.NODEC R2 `(_Z6solverPdddddd) ;  /* 0xfffffff002747950 */ /* 0x000fea0003c3ffff */
        .type           $_Z6solverPdddddd$__internal_accurate_pow,@function
        .size           $_Z6solverPdddddd$__internal_accurate_pow,(.L_x_22 - $_Z6solverPdddddd$__internal_accurate_pow)
$_Z6solverPdddddd$__internal_accurate_pow:
[----:B------:R-:W-:Y:S01]  /*0e30*/  ISETP.GT.U32.AND P0, PT, R5, 0xfffff, PT ;  /* 0x000fffff0500780c */ /* 0x000fe20003f04070 */
[----:B------:R-:W-:Y:S01]  /*0e40*/  IMAD.MOV.U32 R6, RZ, RZ, R5 ;  /* 0x000000ffff067224 */ /* 0x000fe200078e0005 */
[----:B------:R-:W-:Y:S01]  /*0e50*/  UMOV UR4, 0x7d2cafe2 ;  /* 0x7d2cafe200047882 */ /* 0x000fe20000000000 */
[----:B------:R-:W-:Y:S01]  /*0e60*/  IMAD.MOV.U32 R14, RZ, RZ, RZ ;  /* 0x000000ffff0e7224 */ /* 0x000fe200078e00ff */
[----:B------:R-:W-:Y:S01]  /*0e70*/  UMOV UR5, 0x3eb0f5ff ;  /* 0x3eb0f5ff00057882 */ /* 0x000fe20000000000 */
[----:B------:R-:W-:Y:S01]  /*0e80*/  IMAD.MOV.U32 R18, RZ, RZ, 0x41ad3b5a ;  /* 0x41ad3b5aff127424 */ /* 0x000fe200078e00ff */
[----:B------:R-:W-:Y:S01]  /*0e90*/  UMOV UR6, 0x3b39803f ;  /* 0x3b39803f00067882 */ /* 0x000fe20000000000 */
[----:B------:R-:W-:Y:S01]  /*0ea0*/  IMAD.MOV.U32 R19, RZ, RZ, 0x3ed0f5d2 ;  /* 0x3ed0f5d2ff137424 */ /* 0x000fe200078e00ff */
[----:B------:R-:W-:-:S05]  /*0eb0*/  UMOV UR7, 0x3c7abc9e ;  /* 0x3c7abc9e00077882 */ /* 0x000fca0000000000 */
[----:B------:R-:W-:-:S10]  /*0ec0*/  @!P0 DMUL R22, R4, 1.80143985094819840000e+16 ;  /* 0x4350000004168828 */ /* 0x000fd40000000000 */
[----:B------:R-:W-:Y:S01]  /*0ed0*/  @!P0 MOV R6, R23 ;  /* 0x0000001700068202 */ /* 0x000fe20000000f00 */
[----:B------:R-:W-:-:S03]  /*0ee0*/  @!P0 IMAD.MOV.U32 R4, RZ, RZ, R22 ;  /* 0x000000ffff048224 */ /* 0x000fc600078e0016 */
[----:B------:R-:W-:Y:S01]  /*0ef0*/  LOP3.LUT R6, R6, 0x800fffff, RZ, 0xc0, !PT ;  /* 0x800fffff06067812 */ /* 0x000fe200078ec0ff */
[----:B------:R-:W-:Y:S01]  /*0f00*/  IMAD.MOV.U32 R12, RZ, RZ, R4 ;  /* 0x000000ffff0c7224 */ /* 0x000fe200078e0004 */
[----:B------:R-:W-:Y:S02]  /*0f10*/  SHF.R.U32.HI R4, RZ, 0x14, R5 ;  /* 0x00000014ff047819 */ /* 0x000fe40000011605 */
[----:B------:R-:W-:Y:S02]  /*0f20*/  LOP3.LUT R13, R6, 0x3ff00000, RZ, 0xfc, !PT ;  /* 0x3ff00000060d7812 */ /* 0x000fe400078efcff */
[----:B------:R-:W-:Y:S02]  /*0f30*/  @!P0 LEA.HI R4, R23, 0xffffffca, RZ, 0xc ;  /* 0xffffffca17048811 */ /* 0x000fe400078f60ff */
[----:B------:R-:W-:-:S03]  /*0f40*/  ISETP.GE.U32.AND P1, PT, R13, 0x3ff6a09f, PT ;  /* 0x3ff6a09f0d00780c */ /* 0x000fc60003f26070 */
[----:B------:R-:W-:-:S10]  /*0f50*/  VIADD R5, R4, 0xfffffc01 ;  /* 0xfffffc0104057836 */ /* 0x000fd40000000000 */
[----:B------:R-:W-:Y:S02]  /*0f60*/  @P1 VIADD R7, R13, 0xfff00000 ;  /* 0xfff000000d071836 */ /* 0x000fe40000000000 */
[----:B------:R-:W-:Y:S02]  /*0f70*/  @P1 VIADD R5, R4, 0xfffffc02 ;  /* 0xfffffc0204051836 */ /* 0x000fe40000000000 */
[----:B------:R-:W-:-:S03]  /*0f80*/  @P1 IMAD.MOV.U32 R13, RZ, RZ, R7 ;  /* 0x000000ffff0d1224 */ /* 0x000fc600078e0007 */
[----:B------:R-:W-:Y:S01]  /*0f90*/  LOP3.LUT R4, R5, 0x80000000, RZ, 0x3c, !PT ;  /* 0x8000000005047812 */ /* 0x000fe200078e3cff */
[----:B------:R-:W-:Y:S02]  /*0fa0*/  HFMA2 R5, -RZ, RZ, 3.59375, 0 ;  /* 0x43300000ff057431 */ /* 0x000fe400000001ff */
[C---:B------:R-:W-:Y:S02]  /*0fb0*/  DADD R8, R12.reuse, 1 ;  /* 0x3ff000000c087429 */ /* 0x040fe40000000000 */
[----:B------:R-:W-:-:S04]  /*0fc0*/  DADD R12, R12, -1 ;  /* 0xbff000000c0c7429 */ /* 0x000fc80000000000 */
[----:B------:R-:W0:Y:S02]  /*0fd0*/  MUFU.RCP64H R15, R9 ;  /* 0x00000009000f7308 */ /* 0x000e240000001800 */
[----:B0-----:R-:W-:-:S08]  /*0fe0*/  DFMA R6, -R8, R14, 1 ;  /* 0x3ff000000806742b */ /* 0x001fd0000000010e */
[----:B------:R-:W-:-:S08]  /*0ff0*/  DFMA R6, R6, R6, R6 ;  /* 0x000000060606722b */ /* 0x000fd00000000006 */
[----:B------:R-:W-:-:S08]  /*1000*/  DFMA R14, R14, R6, R14 ;  /* 0x000000060e0e722b */ /* 0x000fd0000000000e */
[----:B------:R-:W-:-:S08]  /*1010*/  DMUL R6, R12, R14 ;  /* 0x0000000e0c067228 */ /* 0x000fd00000000000 */
[----:B------:R-:W-:-:S08]  /*1020*/  DFMA R6, R12, R14, R6 ;  /* 0x0000000e0c06722b */ /* 0x000fd00000000006 */
[----:B------:R-:W-:Y:S02]  /*1030*/  DMUL R16, R6, R6 ;  /* 0x0000000606107228 */ /* 0x000fe40000000000 */
[----:B------:R-:W-:-:S06]  /*1040*/  DADD R20, R12, -R6 ;  /* 0x000000000c147229 */ /* 0x000fcc0000000806 */
[----:B------:R-:W-:Y:S01]  /*1050*/  DFMA R8, R16, UR4, R18 ;  /* 0x0000000410087c2b */ /* 0x000fe20008000012 */
[----:B------:R-:W-:Y:S01]  /*1060*/  UMOV UR4, 0x75488a3f ;  /* 0x75488a3f00047882 */ /* 0x000fe20000000000 */
[----:B------:R-:W-:Y:S01]  /*1070*/  UMOV UR5, 0x3ef3b20a ;  /* 0x3ef3b20a00057882 */ /* 0x000fe20000000000 */
[----:B------:R-:W-:-:S05]  /*1080*/  DADD R20, R20, R20 ;  /* 0x0000000014147229 */ /* 0x000fca0000000014 */
[----:B------:R-:W-:Y:S01]  /*1090*/  DFMA R8, R16, R8, UR4 ;  /* 0x0000000410087e2b */ /* 0x000fe20008000008 */
[----:B------:R-:W-:Y:S01]  /*10a0*/  UMOV UR4, 0xe4faecd5 ;  /* 0xe4faecd500047882 */ /* 0x000fe20000000000 */
[----:B------:R-:W-:Y:S01]  /*10b0*/  UMOV UR5, 0x3f1745cd ;  /* 0x3f1745cd00057882 */ /* 0x000fe20000000000 */
[-C--:B------:R-:W-:Y:S02]  /*10c0*/  DFMA R20, R12, -R6.reuse, R20 ;  /* 0x800000060c14722b */ /* 0x080fe40000000014 */
[----:B------:R-:W-:-:S03]  /*10d0*/  DMUL R12, R6, R6 ;  /* 0x00000006060c7228 */ /* 0x000fc60000000000 */
[----:B------:R-:W-:Y:S01]  /*10e0*/  DFMA R8, R16, R8, UR4 ;  /* 0x0000000410087e2b */ /* 0x000fe20008000008 */
[----:B------:R-:W-:Y:S01]  /*10f0*/  UMOV UR4, 0x258a578b ;  /* 0x258a578b00047882 */ /* 0x000fe20000000000 */
[----:B------:R-:W-:Y:S01]  /*1100*/  UMOV UR5, 0x3f3c71c7 ;  /* 0x3f3c71c700057882 */ /* 0x000fe20000000000 */
[----:B------:R-:W-:-:S05]  /*1110*/  DMUL R14, R14, R20 ;  /* 0x000000140e0e7228 */ /* 0x000fca0000000000 */
[----:B------:R-:W-:Y:S01]  /*1120*/  DFMA R8, R16, R8, UR4 ;  /* 0x0000000410087e2b */ /* 0x000fe20008000008 */
[----:B------:R-:W-:Y:S01]  /*1130*/  UMOV UR4, 0x9242b910 ;  /* 0x9242b91000047882 */ /* 0x000fe20000000000 */
[----:B------:R-:W-:-:S06]  /*1140*/  UMOV UR5, 0x3f624924 ;  /* 0x3f62492400057882 */ /* 0x000fcc0000000000 */
[----:B------:R-:W-:Y:S01]  /*1150*/  DFMA R8, R16, R8, UR4 ;  /* 0x0000000410087e2b */ /* 0x000fe20008000008 */
[----:B------:R-:W-:Y:S01]  /*1160*/  UMOV UR4, 0x99999dfb ;  /* 0x99999dfb00047882 */ /* 0x000fe20000000000 */
[----:B------:R-:W-:-:S06]  /*1170*/  UMOV UR5, 0x3f899999 ;  /* 0x3f89999900057882 */ /* 0x000fcc0000000000 */
[----:B------:R-:W-:Y:S01]  /*1180*/  DFMA R18, R16, R8, UR4 ;  /* 0x0000000410127e2b */ /* 0x000fe20008000008 */
[----:B------:R-:W-:Y:S01]  /*1190*/  UMOV UR4, 0x55555555 ;  /* 0x5555555500047882 */ /* 0x000fe20000000000 */
[----:B------:R-:W-:-:S06]  /*11a0*/  UMOV UR5, 0x3fb55555 ;  /* 0x3fb5555500057882 */ /* 0x000fcc0000000000 */
[----:B------:R-:W-:-:S08]  /*11b0*/  DFMA R8, R16, R18, UR4 ;  /* 0x0000000410087e2b */ /* 0x000fd00008000012 */
[----:B------:R-:W-:Y:S01]  /*11c0*/  DADD R24, -R8, UR4 ;  /* 0x0000000408187e29 */ /* 0x000fe20008000100 */
[----:B------:R-:W-:Y:S01]  /*11d0*/  UMOV UR4, 0xb9e7b0 ;  /* 0x00b9e7b000047882 */ /* 0x000fe20000000000 */
[----:B------:R-:W-:-:S06]  /*11e0*/  UMOV UR5, 0x3c46a4cb ;  /* 0x3c46a4cb00057882 */ /* 0x000fcc0000000000 */
[----:B------:R-:W-:Y:S02]  /*11f0*/  DFMA R20, R16, R18, R24 ;  /* 0x000000121014722b */ /* 0x000fe40000000018 */
[C---:B------:R-:W-:Y:S01]  /*1200*/  DMUL R16, R6.reuse, R12 ;  /* 0x0000000c06107228 */ /* 0x040fe20000000000 */
[----:B------:R-:W-:Y:S01]  /*1210*/  VIADD R19, R15, 0x100000 ;  /* 0x001000000f137836 */ /* 0x000fe20000000000 */
[----:B------:R-:W-:Y:S01]  /*1220*/  DFMA R24, R6, R6, -R12 ;  /* 0x000000060618722b */ /* 0x000fe2000000080c */
[----:B------:R-:W-:-:S03]  /*1230*/  IMAD.MOV.U32 R18, RZ, RZ, R14 ;  /* 0x000000ffff127224 */ /* 0x000fc600078e000e */
[----:B------:R-:W-:Y:S01]  /*1240*/  DADD R20, R20, -UR4 ;  /* 0x8000000414147e29 */ /* 0x000fe20008000000 */
[----:B------:R-:W-:Y:S01]  /*1250*/  UMOV UR4, 0x80000000 ;  /* 0x8000000000047882 */ /* 0x000fe20000000000 */
[C---:B------:R-:W-:Y:S01]  /*1260*/  DFMA R26, R6.reuse, R12, -R16 ;  /* 0x0000000c061a722b */ /* 0x040fe20000000810 */
[----:B------:R-:W-:Y:S01]  /*1270*/  UMOV UR5, 0x43300000 ;  /* 0x4330000000057882 */ /* 0x000fe20000000000 */
[----:B------:R-:W-:-:S04]  /*1280*/  DFMA R24, R6, R18, R24 ;  /* 0x000000120618722b */ /* 0x000fc80000000018 */
[----:B------:R-:W-:Y:S02]  /*1290*/  DADD R18, R8, R20 ;  /* 0x0000000008127229 */ /* 0x000fe40000000014 */
[----:B------:R-:W-:-:S06]  /*12a0*/  DFMA R26, R14, R12, R26 ;  /* 0x0000000c0e1a722b */ /* 0x000fcc000000001a */
[----:B------:R-:W-:Y:S02]  /*12b0*/  DMUL R12, R18, R16 ;  /* 0x00000010120c7228 */ /* 0x000fe40000000000 */
[----:B------:R-:W-:Y:S02]  /*12c0*/  DFMA R24, R6, R24, R26 ;  /* 0x000000180618722b */ /* 0x000fe4000000001a */
[----:B------:R-:W-:-:S04]  /*12d0*/  DADD R26, R8, -R18 ;  /* 0x00000000081a7229 */ /* 0x000fc80000000812 */
[----:B------:R-:W-:-:S04]  /*12e0*/  DFMA R8, R18, R16, -R12 ;  /* 0x000000101208722b */ /* 0x000fc8000000080c */
[----:B------:R-:W-:-:S04]  /*12f0*/  DADD R26, R20, R26 ;  /* 0x00000000141a7229 */ /* 0x000fc8000000001a */
[----:B------:R-:W-:-:S08]  /*1300*/  DFMA R8, R18, R24, R8 ;  /* 0x000000181208722b */ /* 0x000fd00000000008 */
[----:B------:R-:W-:-:S08]  /*1310*/  DFMA R26, R26, R16, R8 ;  /* 0x000000101a1a722b */ /* 0x000fd00000000008 */
[----:B------:R-:W-:-:S08]  /*1320*/  DADD R16, R12, R26 ;  /* 0x000000000c107229 */ /* 0x000fd0000000001a */
[--C-:B------:R-:W-:Y:S02]  /*1330*/  DADD R8, R6, R16.reuse ;  /* 0x0000000006087229 */ /* 0x100fe40000000010 */
[----:B------:R-:W-:-:S06]  /*1340*/  DADD R12, R12, -R16 ;  /* 0x000000000c0c7229 */ /* 0x000fcc0000000810 */
[----:B------:R-:W-:Y:S02]  /*1350*/  DADD R6, R6, -R8 ;  /* 0x0000000006067229 */ /* 0x000fe40000000808 */
[----:B------:R-:W-:-:S06]  /*1360*/  DADD R12, R26, R12 ;  /* 0x000000001a0c7229 */ /* 0x000fcc000000000c */
[----:B------:R-:W-:-:S08]  /*1370*/  DADD R6, R16, R6 ;  /* 0x0000000010067229 */ /* 0x000fd00000000006 */
[----:B------:R-:W-:-:S08]  /*1380*/  DADD R6, R12, R6 ;  /* 0x000000000c067229 */ /* 0x000fd00000000006 */
[----:B------:R-:W-:Y:S02]  /*1390*/  DADD R6, R14, R6 ;  /* 0x000000000e067229 */ /* 0x000fe40000000006 */
[----:B------:R-:W-:Y:S01]  /*13a0*/  DADD R14, R4, -UR4 ;  /* 0x80000004040e7e29 */ /* 0x000fe20008000000 */
[----:B------:R-:W-:Y:S01]  /*13b0*/  UMOV UR4, 0xfefa39ef ;  /* 0xfefa39ef00047882 */ /* 0x000fe20000000000 */
[----:B------:R-:W-:-:S04]  /*13c0*/  UMOV UR5, 0x3fe62e42 ;  /* 0x3fe62e4200057882 */ /* 0x000fc80000000000 */
[----:B------:R-:W-:-:S08]  /*13d0*/  DADD R12, R8, R6 ;  /* 0x00000000080c7229 */ /* 0x000fd00000000006 */
[--C-:B------:R-:W-:Y:S02]  /*13e0*/  DFMA R4, R14, UR4, R12.reuse ;  /* 0x000000040e047c2b */ /* 0x100fe4000800000c */
[----:B------:R-:W-:-:S06]  /*13f0*/  DADD R8, R8, -R12 ;  /* 0x0000000008087229 */ /* 0x000fcc000000080c */
[----:B------:R-:W-:Y:S02]  /*1400*/  DFMA R16, R14, -UR4, R4 ;  /* 0x800000040e107c2b */ /* 0x000fe40008000004 */
[----:B------:R-:W-:-:S06]  /*1410*/  DADD R8, R6, R8 ;  /* 0x0000000006087229 */ /* 0x000fcc0000000008 */
[----:B------:R-:W-:-:S08]  /*1420*/  DADD R16, -R12, R16 ;  /* 0x000000000c107229 */ /* 0x000fd00000000110 */
[----:B------:R-:W-:-:S08]  /*1430*/  DADD R8, R8, -R16 ;  /* 0x0000000008087229 */ /* 0x000fd00000000810 */
[----:B------:R-:W-:-:S08]  /*1440*/  DFMA R8, R14, UR6, R8 ;  /* 0x000000060e087c2b */ /* 0x000fd00008000008 */
[----:B------:R-:W-:-:S08]  /*1450*/  DADD R6, R4, R8 ;  /* 0x0000000004067229 */ /* 0x000fd00000000008 */
[----:B------:R-:W-:Y:S02]  /*1460*/  DADD R12, R4, -R6 ;  /* 0x00000000040c7229 */ /* 0x000fe40000000806 */
[----:B------:R-:W-:-:S06]  /*1470*/  DMUL R4, R6, 2 ;  /* 0x4000000006047828 */ /* 0x000fcc0000000000 */
[----:B------:R-:W-:Y:S02]  /*1480*/  DADD R12, R8, R12 ;  /* 0x00000000080c7229 */ /* 0x000fe4000000000c */
[----:B------:R-:W-:Y:S01]  /*1490*/  DFMA R6, R6, 2, -R4 ;  /* 0x400000000606782b */ /* 0x000fe20000000804 */
[----:B------:R-:W-:Y:S02]  /*14a0*/  IMAD.MOV.U32 R8, RZ, RZ, 0x652b82fe ;  /* 0x652b82feff087424 */ /* 0x000fe400078e00ff */
[----:B------:R-:W-:-:S05]  /*14b0*/  IMAD.MOV.U32 R9, RZ, RZ, 0x3ff71547 ;  /* 0x3ff71547ff097424 */ /* 0x000fca00078e00ff */
[----:B------:R-:W-:-:S08]  /*14c0*/  DFMA R12, R12, 2, R6 ;  /* 0x400000000c0c782b */ /* 0x000fd00000000006 */
[----:B------:R-:W-:-:S08]  /*14d0*/  DADD R6, R4, R12 ;  /* 0x0000000004067229 */ /* 0x000fd0000000000c */
[----:B------:R-:W-:Y:S02]  /*14e0*/  DFMA R8, R6, R8, 6.75539944105574400000e+15 ;  /* 0x433800000608742b */ /* 0x000fe40000000008 */
[----:B------:R-:W-:Y:S01]  /*14f0*/  FSETP.GEU.AND P0, PT, |R7|, 4.1917929649353027344, PT ;  /* 0x4086232b0700780b */ /* 0x000fe20003f0e200 */
[----:B------:R-:W-:-:S05]  /*1500*/  DADD R4, R4, -R6 ;  /* 0x0000000004047229 */ /* 0x000fca0000000806 */
[----:B------:R-:W-:-:S03]  /*1510*/  DADD R14, R8, -6.75539944105574400000e+15 ;  /* 0xc3380000080e7429 */ /* 0x000fc60000000000 */
[----:B------:R-:W-:-:S05]  /*1520*/  DADD R12, R12, R4 ;  /* 0x000000000c0c7229 */ /* 0x000fca0000000004 */
[----:B------:R-:W-:Y:S01]  /*1530*/  DFMA R16, R14, -UR4, R6 ;  /* 0x800000040e107c2b */ /* 0x000fe20008000006 */
[----:B------:R-:W-:Y:S01]  /*1540*/  UMOV UR4, 0x3b39803f ;  /* 0x3b39803f00047882 */ /* 0x000fe20000000000 */
[----:B------:R-:W-:-:S06]  /*1550*/  UMOV UR5, 0x3c7abc9e ;  /* 0x3c7abc9e00057882 */ /* 0x000fcc0000000000 */
[----:B------:R-:W-:Y:S01]  /*1560*/  DFMA R14, R14, -UR4, R16 ;  /* 0x800000040e0e7c2b */ /* 0x000fe20008000010 */
[----:B------:R-:W-:Y:S01]  /*1570*/  UMOV UR4, 0x69ce2bdf ;  /* 0x69ce2bdf00047882 */ /* 0x000fe20000000000 */
[----:B------:R-:W-:Y:S01]  /*1580*/  IMAD.MOV.U32 R16, RZ, RZ, -0x35dec16 ;  /* 0xfca213eaff107424 */ /* 0x000fe200078e00ff */
[----:B------:R-:W-:Y:S01]  /*1590*/  UMOV UR5, 0x3e5ade15 ;  /* 0x3e5ade1500057882 */ /* 0x000fe20000000000 */
[----:B------:R-:W-:-:S06]  /*15a0*/  IMAD.MOV.U32 R17, RZ, RZ, 0x3e928af3 ;  /* 0x3e928af3ff117424 */ /* 0x000fcc00078e00ff */
[----:B------:R-:W-:Y:S01]  /*15b0*/  DFMA R16, R14, UR4, R16 ;  /* 0x000000040e107c2b */ /* 0x000fe20008000010 */
        /* <DEDUP_REMOVED lines=24> */
[----:B------:R-:W-:-:S08]  /*1740*/  DFMA R16, R14, R16, 1 ;  /* 0x3ff000000e10742b */ /* 0x000fd00000000010 */
[----:B------:R-:W-:-:S10]  /*1750*/  DFMA R14, R14, R16, 1 ;  /* 0x3ff000000e0e742b */ /* 0x000fd40000000010 */
[----:B------:R-:W-:Y:S02]  /*1760*/  IMAD R5, R8, 0x100000, R15 ;  /* 0x0010000008057824 */ /* 0x000fe400078e020f */
[----:B------:R-:W-:Y:S01]  /*1770*/  IMAD.MOV.U32 R4, RZ, RZ, R14 ;  /* 0x000000ffff047224 */ /* 0x000fe200078e000e */
[----:B------:R-:W-:Y:S06]  /*1780*/  @!P0 BRA `(.L_x_18) ;  /* 0x0000000000308947 */ /* 0x000fec0003800000 */
[----:B------:R-:W-:Y:S01]  /*1790*/  FSETP.GEU.AND P1, PT, |R7|, 4.2275390625, PT ;  /* 0x408748000700780b */ /* 0x000fe20003f2e200 */
[C---:B------:R-:W-:Y:S02]  /*17a0*/  DADD R16, R6.reuse, +INF ;  /* 0x7ff0000006107429 */ /* 0x040fe40000000000 */
[----:B------:R-:W-:-:S08]  /*17b0*/  DSETP.GEU.AND P0, PT, R6, RZ, PT ;  /* 0x000000ff0600722a */ /* 0x000fd00003f0e000 */
[----:B------:R-:W-:Y:S02]  /*17c0*/  FSEL R5, R17, RZ, P0 ;  /* 0x000000ff11057208 */ /* 0x000fe40000000000 */
[----:B------:R-:W-:-:S04]  /*17d0*/  @!P1 LEA.HI R4, R8, R8, RZ, 0x1 ;  /* 0x0000000808049211 */ /* 0x000fc800078f08ff */
[----:B------:R-:W-:Y:S02]  /*17e0*/  @!P1 SHF.R.S32.HI R7, RZ, 0x1, R4 ;  /* 0x00000001ff079819 */ /* 0x000fe40000011404 */
[----:B------:R-:W-:-:S03]  /*17f0*/  FSEL R4, R16, RZ, P0 ;  /* 0x000000ff10047208 */ /* 0x000fc60000000000 */
[----:B------:R-:W-:Y:S02]  /*1800*/  @!P1 IMAD.IADD R6, R8, 0x1, -R7 ;  /* 0x0000000108069824 */ /* 0x000fe400078e0a07 */
[----:B------:R-:W-:-:S03]  /*1810*/  @!P1 IMAD R15, R7, 0x100000, R15 ;  /* 0x00100000070f9824 */ /* 0x000fc600078e020f */
[----:B------:R-:W-:Y:S01]  /*1820*/  @!P1 LEA R7, R6, 0x3ff00000, 0x14 ;  /* 0x3ff0000006079811 */ /* 0x000fe200078ea0ff */
[----:B------:R-:W-:-:S06]  /*1830*/  @!P1 IMAD.MOV.U32 R6, RZ, RZ, RZ ;  /* 0x000000ffff069224 */ /* 0x000fcc00078e00ff */
[----:B------:R-:W-:-:S11]  /*1840*/  @!P1 DMUL R4, R14, R6 ;  /* 0x000000060e049228 */ /* 0x000fd60000000000 */
.L_x_18:
[----:B------:R-:W-:Y:S01]  /*1850*/  DFMA R6, R12, R4, R4 ;  /* 0x000000040c06722b */ /* 0x000fe20000000004 */
[----:B------:R-:W-:Y:S01]  /*1860*/  IMAD.MOV.U32 R11, RZ, RZ, 0x0 ;  /* 0x00000000ff0b7424 */ /* 0x000fe200078e00ff */
[----:B------:R-:W-:-:S08]  /*1870*/  DSETP.NEU.AND P0, PT, |R4|, +INF , PT ;  /* 0x7ff000000400742a */ /* 0x000fd00003f0d200 */
[----:B------:R-:W-:Y:S02]  /*1880*/  FSEL R6, R4, R6, !P0 ;  /* 0x0000000604067208 */ /* 0x000fe40004000000 */
[----:B------:R-:W-:Y:S01]  /*1890*/  FSEL R7, R5, R7, !P0 ;  /* 0x0000000705077208 */ /* 0x000fe20004000000 */
[----:B------:R-:W-:Y:S06]  /*18a0*/  RET.REL.NODEC R10 `(_Z6solverPdddddd) ;  /* 0xffffffe40ad47950 */ /* 0x000fec0003c3ffff */
.L_x_19:
[----:B------:R-:W-:-:S00]  /*18b0*/  BRA `(.L_x_19) ;  /* 0xfffffffc00fc7947 */ /* 0x000fc0000383ffff */
[----:B------:R-:W-:-:S00]  /*18c0*/  NOP ;  /* 0x0000000000007918 */ /* 0x000fc00000000000 */
        /* <DEDUP_REMOVED lines=11> */
.L_x_22:


//--------------------- .nv.shared.reserved.0     --------------------------
	.section	.nv.shared.reserved.0,"aw",@nobits
	.weak		__nv_reservedSMEM_offset_0_alias
	.size		__nv_reservedSMEM_offset_0_alias, 0, 64
	.other		__nv_reservedSMEM_offset_0_alias,@"STO_CUDA_RESERVED_SHARED STV_DEFAULT"
__nv_reservedSMEM_offset_0_alias:
	.zero		0
	.zero		64


//--------------------- .nv.constant0._Z6solverPdddddd --------------------------
	.section	.nv.constant0._Z6solverPdddddd,"a",@progbits
	.sectionflags	@""
	.align	4
.nv.constant0._Z6solverPdddddd:
	.zero		944


//--------------------- SYMBOLS --------------------------

	.type		.nv.reservedSmem.offset0,@object
	.size		.nv.reservedSmem.offset0,0x4
